//
// Generated by NVIDIA NVVM Compiler
//
// Compiler Build ID: CL-36424714
// Cuda compilation tools, release 13.0, V13.0.88
// Based on NVVM 20.0.0
//

.version 9.0
.target sm_100
.address_size 64

	// .globl	_Z24multiply_rgbImage_byMaskPfPhS0_S_S_S_S_S_S_iii
.global .align 1 .b8 _ZN34_INTERNAL_5b63fc89_4_k_cu_be664c474cuda3std3__45__cpo5beginE[1];
.global .align 1 .b8 _ZN34_INTERNAL_5b63fc89_4_k_cu_be664c474cuda3std3__45__cpo3endE[1];
.global .align 1 .b8 _ZN34_INTERNAL_5b63fc89_4_k_cu_be664c474cuda3std3__45__cpo6cbeginE[1];
.global .align 1 .b8 _ZN34_INTERNAL_5b63fc89_4_k_cu_be664c474cuda3std3__45__cpo4cendE[1];
.global .align 1 .b8 _ZN34_INTERNAL_5b63fc89_4_k_cu_be664c474cuda3std3__45__cpo6rbeginE[1];
.global .align 1 .b8 _ZN34_INTERNAL_5b63fc89_4_k_cu_be664c474cuda3std3__45__cpo4rendE[1];
.global .align 1 .b8 _ZN34_INTERNAL_5b63fc89_4_k_cu_be664c474cuda3std3__45__cpo7crbeginE[1];
.global .align 1 .b8 _ZN34_INTERNAL_5b63fc89_4_k_cu_be664c474cuda3std3__45__cpo5crendE[1];
.global .align 1 .b8 _ZN34_INTERNAL_5b63fc89_4_k_cu_be664c474cuda3std3__436_GLOBAL__N__5b63fc89_4_k_cu_be664c476ignoreE[1];
.global .align 1 .b8 _ZN34_INTERNAL_5b63fc89_4_k_cu_be664c474cuda3std3__419piecewise_constructE[1];
.global .align 1 .b8 _ZN34_INTERNAL_5b63fc89_4_k_cu_be664c474cuda3std3__48in_placeE[1];
.global .align 1 .b8 _ZN34_INTERNAL_5b63fc89_4_k_cu_be664c474cuda3std3__420unreachable_sentinelE[1];
.global .align 1 .b8 _ZN34_INTERNAL_5b63fc89_4_k_cu_be664c474cuda3std3__47nulloptE[1];
.global .align 1 .b8 _ZN34_INTERNAL_5b63fc89_4_k_cu_be664c474cuda3std3__48unexpectE[1];
.global .align 1 .b8 _ZN34_INTERNAL_5b63fc89_4_k_cu_be664c474cuda3std6ranges3__45__cpo4swapE[1];
.global .align 1 .b8 _ZN34_INTERNAL_5b63fc89_4_k_cu_be664c474cuda3std6ranges3__45__cpo9iter_moveE[1];
.global .align 1 .b8 _ZN34_INTERNAL_5b63fc89_4_k_cu_be664c474cuda3std6ranges3__45__cpo5beginE[1];
.global .align 1 .b8 _ZN34_INTERNAL_5b63fc89_4_k_cu_be664c474cuda3std6ranges3__45__cpo3endE[1];
.global .align 1 .b8 _ZN34_INTERNAL_5b63fc89_4_k_cu_be664c474cuda3std6ranges3__45__cpo6cbeginE[1];
.global .align 1 .b8 _ZN34_INTERNAL_5b63fc89_4_k_cu_be664c474cuda3std6ranges3__45__cpo4cendE[1];
.global .align 1 .b8 _ZN34_INTERNAL_5b63fc89_4_k_cu_be664c474cuda3std6ranges3__45__cpo7advanceE[1];
.global .align 1 .b8 _ZN34_INTERNAL_5b63fc89_4_k_cu_be664c474cuda3std6ranges3__45__cpo9iter_swapE[1];
.global .align 1 .b8 _ZN34_INTERNAL_5b63fc89_4_k_cu_be664c474cuda3std6ranges3__45__cpo4nextE[1];
.global .align 1 .b8 _ZN34_INTERNAL_5b63fc89_4_k_cu_be664c474cuda3std6ranges3__45__cpo4prevE[1];
.global .align 1 .b8 _ZN34_INTERNAL_5b63fc89_4_k_cu_be664c474cuda3std6ranges3__45__cpo4dataE[1];
.global .align 1 .b8 _ZN34_INTERNAL_5b63fc89_4_k_cu_be664c474cuda3std6ranges3__45__cpo5cdataE[1];
.global .align 1 .b8 _ZN34_INTERNAL_5b63fc89_4_k_cu_be664c474cuda3std6ranges3__45__cpo4sizeE[1];
.global .align 1 .b8 _ZN34_INTERNAL_5b63fc89_4_k_cu_be664c474cuda3std6ranges3__45__cpo5ssizeE[1];
.global .align 1 .b8 _ZN34_INTERNAL_5b63fc89_4_k_cu_be664c474cuda3std6ranges3__45__cpo8distanceE[1];
.global .align 1 .b8 _ZN34_INTERNAL_5b63fc89_4_k_cu_be664c476thrust24THRUST_300001_SM_1000_NS8cuda_cub3parE[1];
.global .align 1 .b8 _ZN34_INTERNAL_5b63fc89_4_k_cu_be664c476thrust24THRUST_300001_SM_1000_NS8cuda_cub10par_nosyncE[1];
.global .align 1 .b8 _ZN34_INTERNAL_5b63fc89_4_k_cu_be664c476thrust24THRUST_300001_SM_1000_NS6system6detail10sequential3seqE[1];
.global .align 1 .b8 _ZN34_INTERNAL_5b63fc89_4_k_cu_be664c476thrust24THRUST_300001_SM_1000_NS12placeholders2_1E[1];
.global .align 1 .b8 _ZN34_INTERNAL_5b63fc89_4_k_cu_be664c476thrust24THRUST_300001_SM_1000_NS12placeholders2_2E[1];
.global .align 1 .b8 _ZN34_INTERNAL_5b63fc89_4_k_cu_be664c476thrust24THRUST_300001_SM_1000_NS12placeholders2_3E[1];
.global .align 1 .b8 _ZN34_INTERNAL_5b63fc89_4_k_cu_be664c476thrust24THRUST_300001_SM_1000_NS12placeholders2_4E[1];
.global .align 1 .b8 _ZN34_INTERNAL_5b63fc89_4_k_cu_be664c476thrust24THRUST_300001_SM_1000_NS12placeholders2_5E[1];
.global .align 1 .b8 _ZN34_INTERNAL_5b63fc89_4_k_cu_be664c476thrust24THRUST_300001_SM_1000_NS12placeholders2_6E[1];
.global .align 1 .b8 _ZN34_INTERNAL_5b63fc89_4_k_cu_be664c476thrust24THRUST_300001_SM_1000_NS12placeholders2_7E[1];
.global .align 1 .b8 _ZN34_INTERNAL_5b63fc89_4_k_cu_be664c476thrust24THRUST_300001_SM_1000_NS12placeholders2_8E[1];
.global .align 1 .b8 _ZN34_INTERNAL_5b63fc89_4_k_cu_be664c476thrust24THRUST_300001_SM_1000_NS12placeholders2_9E[1];
.global .align 1 .b8 _ZN34_INTERNAL_5b63fc89_4_k_cu_be664c476thrust24THRUST_300001_SM_1000_NS12placeholders3_10E[1];
.global .align 1 .b8 _ZN34_INTERNAL_5b63fc89_4_k_cu_be664c476thrust24THRUST_300001_SM_1000_NS3seqE[1];

.visible .entry _Z24multiply_rgbImage_byMaskPfPhS0_S_S_S_S_S_S_iii(
	.param .u64 .ptr .align 1 _Z24multiply_rgbImage_byMaskPfPhS0_S_S_S_S_S_S_iii_param_0,
	.param .u64 .ptr .align 1 _Z24multiply_rgbImage_byMaskPfPhS0_S_S_S_S_S_S_iii_param_1,
	.param .u64 .ptr .align 1 _Z24multiply_rgbImage_byMaskPfPhS0_S_S_S_S_S_S_iii_param_2,
	.param .u64 .ptr .align 1 _Z24multiply_rgbImage_byMaskPfPhS0_S_S_S_S_S_S_iii_param_3,
	.param .u64 .ptr .align 1 _Z24multiply_rgbImage_byMaskPfPhS0_S_S_S_S_S_S_iii_param_4,
	.param .u64 .ptr .align 1 _Z24multiply_rgbImage_byMaskPfPhS0_S_S_S_S_S_S_iii_param_5,
	.param .u64 .ptr .align 1 _Z24multiply_rgbImage_byMaskPfPhS0_S_S_S_S_S_S_iii_param_6,
	.param .u64 .ptr .align 1 _Z24multiply_rgbImage_byMaskPfPhS0_S_S_S_S_S_S_iii_param_7,
	.param .u64 .ptr .align 1 _Z24multiply_rgbImage_byMaskPfPhS0_S_S_S_S_S_S_iii_param_8,
	.param .u32 _Z24multiply_rgbImage_byMaskPfPhS0_S_S_S_S_S_S_iii_param_9,
	.param .u32 _Z24multiply_rgbImage_byMaskPfPhS0_S_S_S_S_S_S_iii_param_10,
	.param .u32 _Z24multiply_rgbImage_byMaskPfPhS0_S_S_S_S_S_S_iii_param_11
)
{
	.reg .pred 	%p<4>;
	.reg .b16 	%rs<7>;
	.reg .b32 	%r<16>;
	.reg .b32 	%f<16>;
	.reg .b64 	%rd<33>;

	ld.param.u64 	%rd2, [_Z24multiply_rgbImage_byMaskPfPhS0_S_S_S_S_S_S_iii_param_1];
	ld.param.u64 	%rd4, [_Z24multiply_rgbImage_byMaskPfPhS0_S_S_S_S_S_S_iii_param_3];
	ld.param.u64 	%rd5, [_Z24multiply_rgbImage_byMaskPfPhS0_S_S_S_S_S_S_iii_param_4];
	ld.param.u64 	%rd6, [_Z24multiply_rgbImage_byMaskPfPhS0_S_S_S_S_S_S_iii_param_5];
	ld.param.u64 	%rd7, [_Z24multiply_rgbImage_byMaskPfPhS0_S_S_S_S_S_S_iii_param_6];
	ld.param.u64 	%rd8, [_Z24multiply_rgbImage_byMaskPfPhS0_S_S_S_S_S_S_iii_param_7];
	ld.param.u64 	%rd9, [_Z24multiply_rgbImage_byMaskPfPhS0_S_S_S_S_S_S_iii_param_8];
	ld.param.u32 	%r3, [_Z24multiply_rgbImage_byMaskPfPhS0_S_S_S_S_S_S_iii_param_9];
	ld.param.u32 	%r5, [_Z24multiply_rgbImage_byMaskPfPhS0_S_S_S_S_S_S_iii_param_10];
	ld.param.u32 	%r4, [_Z24multiply_rgbImage_byMaskPfPhS0_S_S_S_S_S_S_iii_param_11];
	mov.u32 	%r7, %tid.x;
	mov.u32 	%r8, %ctaid.x;
	mov.u32 	%r9, %ntid.x;
	mad.lo.s32 	%r1, %r8, %r9, %r7;
	mov.u32 	%r10, %tid.y;
	mov.u32 	%r11, %ctaid.y;
	mov.u32 	%r12, %ntid.y;
	mad.lo.s32 	%r13, %r11, %r12, %r10;
	setp.ge.s32 	%p1, %r1, %r3;
	setp.ge.s32 	%p2, %r13, %r5;
	or.pred  	%p3, %p1, %p2;
	@%p3 bra 	$L__BB0_2;
	ld.param.u64 	%rd32, [_Z24multiply_rgbImage_byMaskPfPhS0_S_S_S_S_S_S_iii_param_2];
	ld.param.u64 	%rd31, [_Z24multiply_rgbImage_byMaskPfPhS0_S_S_S_S_S_S_iii_param_0];
	cvta.to.global.u64 	%rd10, %rd31;
	cvta.to.global.u64 	%rd11, %rd2;
	cvta.to.global.u64 	%rd12, %rd4;
	cvta.to.global.u64 	%rd13, %rd5;
	cvta.to.global.u64 	%rd14, %rd6;
	cvta.to.global.u64 	%rd15, %rd32;
	cvta.to.global.u64 	%rd16, %rd7;
	cvta.to.global.u64 	%rd17, %rd8;
	cvta.to.global.u64 	%rd18, %rd9;
	mad.lo.s32 	%r14, %r3, %r13, %r1;
	mul.lo.s32 	%r15, %r4, %r14;
	mul.wide.s32 	%rd19, %r15, 4;
	add.s64 	%rd20, %rd10, %rd19;
	ld.global.f32 	%f1, [%rd20];
	ld.global.f32 	%f2, [%rd20+4];
	ld.global.f32 	%f3, [%rd20+8];
	cvt.s64.s32 	%rd21, %r14;
	add.s64 	%rd22, %rd11, %rd21;
	ld.global.u8 	%rs1, [%rd22];
	cvt.rn.f32.u16 	%f4, %rs1;
	mul.f32 	%f5, %f1, %f4;
	mul.wide.s32 	%rd23, %r14, 4;
	add.s64 	%rd24, %rd12, %rd23;
	st.global.f32 	[%rd24], %f5;
	ld.global.u8 	%rs2, [%rd22];
	cvt.rn.f32.u16 	%f6, %rs2;
	mul.f32 	%f7, %f2, %f6;
	add.s64 	%rd25, %rd13, %rd23;
	st.global.f32 	[%rd25], %f7;
	ld.global.u8 	%rs3, [%rd22];
	cvt.rn.f32.u16 	%f8, %rs3;
	mul.f32 	%f9, %f3, %f8;
	add.s64 	%rd26, %rd14, %rd23;
	st.global.f32 	[%rd26], %f9;
	add.s64 	%rd27, %rd15, %rd21;
	ld.global.u8 	%rs4, [%rd27];
	cvt.rn.f32.u16 	%f10, %rs4;
	mul.f32 	%f11, %f1, %f10;
	add.s64 	%rd28, %rd16, %rd23;
	st.global.f32 	[%rd28], %f11;
	ld.global.u8 	%rs5, [%rd27];
	cvt.rn.f32.u16 	%f12, %rs5;
	mul.f32 	%f13, %f2, %f12;
	add.s64 	%rd29, %rd17, %rd23;
	st.global.f32 	[%rd29], %f13;
	ld.global.u8 	%rs6, [%rd27];
	cvt.rn.f32.u16 	%f14, %rs6;
	mul.f32 	%f15, %f3, %f14;
	add.s64 	%rd30, %rd18, %rd23;
	st.global.f32 	[%rd30], %f15;
$L__BB0_2:
	ret;

}
	// .globl	_Z24multiply_rgbImage_byMaskPfS_S_S_S_S_S_S_S_iii
.visible .entry _Z24multiply_rgbImage_byMaskPfS_S_S_S_S_S_S_S_iii(
	.param .u64 .ptr .align 1 _Z24multiply_rgbImage_byMaskPfS_S_S_S_S_S_S_S_iii_param_0,
	.param .u64 .ptr .align 1 _Z24multiply_rgbImage_byMaskPfS_S_S_S_S_S_S_S_iii_param_1,
	.param .u64 .ptr .align 1 _Z24multiply_rgbImage_byMaskPfS_S_S_S_S_S_S_S_iii_param_2,
	.param .u64 .ptr .align 1 _Z24multiply_rgbImage_byMaskPfS_S_S_S_S_S_S_S_iii_param_3,
	.param .u64 .ptr .align 1 _Z24multiply_rgbImage_byMaskPfS_S_S_S_S_S_S_S_iii_param_4,
	.param .u64 .ptr .align 1 _Z24multiply_rgbImage_byMaskPfS_S_S_S_S_S_S_S_iii_param_5,
	.param .u64 .ptr .align 1 _Z24multiply_rgbImage_byMaskPfS_S_S_S_S_S_S_S_iii_param_6,
	.param .u64 .ptr .align 1 _Z24multiply_rgbImage_byMaskPfS_S_S_S_S_S_S_S_iii_param_7,
	.param .u64 .ptr .align 1 _Z24multiply_rgbImage_byMaskPfS_S_S_S_S_S_S_S_iii_param_8,
	.param .u32 _Z24multiply_rgbImage_byMaskPfS_S_S_S_S_S_S_S_iii_param_9,
	.param .u32 _Z24multiply_rgbImage_byMaskPfS_S_S_S_S_S_S_S_iii_param_10,
	.param .u32 _Z24multiply_rgbImage_byMaskPfS_S_S_S_S_S_S_S_iii_param_11
)
{
	.reg .pred 	%p<4>;
	.reg .b32 	%r<16>;
	.reg .b32 	%f<16>;
	.reg .b64 	%rd<32>;

	ld.param.u64 	%rd2, [_Z24multiply_rgbImage_byMaskPfS_S_S_S_S_S_S_S_iii_param_1];
	ld.param.u64 	%rd4, [_Z24multiply_rgbImage_byMaskPfS_S_S_S_S_S_S_S_iii_param_3];
	ld.param.u64 	%rd5, [_Z24multiply_rgbImage_byMaskPfS_S_S_S_S_S_S_S_iii_param_4];
	ld.param.u64 	%rd6, [_Z24multiply_rgbImage_byMaskPfS_S_S_S_S_S_S_S_iii_param_5];
	ld.param.u64 	%rd7, [_Z24multiply_rgbImage_byMaskPfS_S_S_S_S_S_S_S_iii_param_6];
	ld.param.u64 	%rd8, [_Z24multiply_rgbImage_byMaskPfS_S_S_S_S_S_S_S_iii_param_7];
	ld.param.u64 	%rd9, [_Z24multiply_rgbImage_byMaskPfS_S_S_S_S_S_S_S_iii_param_8];
	ld.param.u32 	%r3, [_Z24multiply_rgbImage_byMaskPfS_S_S_S_S_S_S_S_iii_param_9];
	ld.param.u32 	%r5, [_Z24multiply_rgbImage_byMaskPfS_S_S_S_S_S_S_S_iii_param_10];
	ld.param.u32 	%r4, [_Z24multiply_rgbImage_byMaskPfS_S_S_S_S_S_S_S_iii_param_11];
	mov.u32 	%r7, %tid.x;
	mov.u32 	%r8, %ctaid.x;
	mov.u32 	%r9, %ntid.x;
	mad.lo.s32 	%r1, %r8, %r9, %r7;
	mov.u32 	%r10, %tid.y;
	mov.u32 	%r11, %ctaid.y;
	mov.u32 	%r12, %ntid.y;
	mad.lo.s32 	%r13, %r11, %r12, %r10;
	setp.ge.s32 	%p1, %r1, %r3;
	setp.ge.s32 	%p2, %r13, %r5;
	or.pred  	%p3, %p1, %p2;
	@%p3 bra 	$L__BB1_2;
	ld.param.u64 	%rd31, [_Z24multiply_rgbImage_byMaskPfS_S_S_S_S_S_S_S_iii_param_2];
	ld.param.u64 	%rd30, [_Z24multiply_rgbImage_byMaskPfS_S_S_S_S_S_S_S_iii_param_0];
	cvta.to.global.u64 	%rd10, %rd30;
	cvta.to.global.u64 	%rd11, %rd2;
	cvta.to.global.u64 	%rd12, %rd4;
	cvta.to.global.u64 	%rd13, %rd5;
	cvta.to.global.u64 	%rd14, %rd6;
	cvta.to.global.u64 	%rd15, %rd31;
	cvta.to.global.u64 	%rd16, %rd7;
	cvta.to.global.u64 	%rd17, %rd8;
	cvta.to.global.u64 	%rd18, %rd9;
	mad.lo.s32 	%r14, %r3, %r13, %r1;
	mul.lo.s32 	%r15, %r4, %r14;
	mul.wide.s32 	%rd19, %r15, 4;
	add.s64 	%rd20, %rd10, %rd19;
	ld.global.f32 	%f1, [%rd20];
	ld.global.f32 	%f2, [%rd20+4];
	ld.global.f32 	%f3, [%rd20+8];
	mul.wide.s32 	%rd21, %r14, 4;
	add.s64 	%rd22, %rd11, %rd21;
	ld.global.f32 	%f4, [%rd22];
	mul.f32 	%f5, %f1, %f4;
	add.s64 	%rd23, %rd12, %rd21;
	st.global.f32 	[%rd23], %f5;
	ld.global.f32 	%f6, [%rd22];
	mul.f32 	%f7, %f2, %f6;
	add.s64 	%rd24, %rd13, %rd21;
	st.global.f32 	[%rd24], %f7;
	ld.global.f32 	%f8, [%rd22];
	mul.f32 	%f9, %f3, %f8;
	add.s64 	%rd25, %rd14, %rd21;
	st.global.f32 	[%rd25], %f9;
	add.s64 	%rd26, %rd15, %rd21;
	ld.global.f32 	%f10, [%rd26];
	mul.f32 	%f11, %f1, %f10;
	add.s64 	%rd27, %rd16, %rd21;
	st.global.f32 	[%rd27], %f11;
	ld.global.f32 	%f12, [%rd26];
	mul.f32 	%f13, %f2, %f12;
	add.s64 	%rd28, %rd17, %rd21;
	st.global.f32 	[%rd28], %f13;
	ld.global.f32 	%f14, [%rd26];
	mul.f32 	%f15, %f3, %f14;
	add.s64 	%rd29, %rd18, %rd21;
	st.global.f32 	[%rd29], %f15;
$L__BB1_2:
	ret;

}
	// .globl	_Z21calculate_final_imagePfS_S_S_S_S_S_S_S_S_S_iii
.visible .entry _Z21calculate_final_imagePfS_S_S_S_S_S_S_S_S_S_iii(
	.param .u64 .ptr .align 1 _Z21calculate_final_imagePfS_S_S_S_S_S_S_S_S_S_iii_param_0,
	.param .u64 .ptr .align 1 _Z21calculate_final_imagePfS_S_S_S_S_S_S_S_S_S_iii_param_1,
	.param .u64 .ptr .align 1 _Z21calculate_final_imagePfS_S_S_S_S_S_S_S_S_S_iii_param_2,
	.param .u64 .ptr .align 1 _Z21calculate_final_imagePfS_S_S_S_S_S_S_S_S_S_iii_param_3,
	.param .u64 .ptr .align 1 _Z21calculate_final_imagePfS_S_S_S_S_S_S_S_S_S_iii_param_4,
	.param .u64 .ptr .align 1 _Z21calculate_final_imagePfS_S_S_S_S_S_S_S_S_S_iii_param_5,
	.param .u64 .ptr .align 1 _Z21calculate_final_imagePfS_S_S_S_S_S_S_S_S_S_iii_param_6,
	.param .u64 .ptr .align 1 _Z21calculate_final_imagePfS_S_S_S_S_S_S_S_S_S_iii_param_7,
	.param .u64 .ptr .align 1 _Z21calculate_final_imagePfS_S_S_S_S_S_S_S_S_S_iii_param_8,
	.param .u64 .ptr .align 1 _Z21calculate_final_imagePfS_S_S_S_S_S_S_S_S_S_iii_param_9,
	.param .u64 .ptr .align 1 _Z21calculate_final_imagePfS_S_S_S_S_S_S_S_S_S_iii_param_10,
	.param .u32 _Z21calculate_final_imagePfS_S_S_S_S_S_S_S_S_S_iii_param_11,
	.param .u32 _Z21calculate_final_imagePfS_S_S_S_S_S_S_S_S_S_iii_param_12,
	.param .u32 _Z21calculate_final_imagePfS_S_S_S_S_S_S_S_S_S_iii_param_13
)
{
	.reg .pred 	%p<4>;
	.reg .b32 	%r<16>;
	.reg .b32 	%f<43>;
	.reg .b64 	%rd<29>;

	ld.param.u64 	%rd4, [_Z21calculate_final_imagePfS_S_S_S_S_S_S_S_S_S_iii_param_0];
	ld.param.u64 	%rd5, [_Z21calculate_final_imagePfS_S_S_S_S_S_S_S_S_S_iii_param_1];
	ld.param.u64 	%rd6, [_Z21calculate_final_imagePfS_S_S_S_S_S_S_S_S_S_iii_param_2];
	ld.param.u64 	%rd7, [_Z21calculate_final_imagePfS_S_S_S_S_S_S_S_S_S_iii_param_3];
	ld.param.u64 	%rd8, [_Z21calculate_final_imagePfS_S_S_S_S_S_S_S_S_S_iii_param_4];
	ld.param.u64 	%rd9, [_Z21calculate_final_imagePfS_S_S_S_S_S_S_S_S_S_iii_param_5];
	ld.param.u64 	%rd10, [_Z21calculate_final_imagePfS_S_S_S_S_S_S_S_S_S_iii_param_6];
	ld.param.u64 	%rd11, [_Z21calculate_final_imagePfS_S_S_S_S_S_S_S_S_S_iii_param_7];
	ld.param.u64 	%rd2, [_Z21calculate_final_imagePfS_S_S_S_S_S_S_S_S_S_iii_param_9];
	ld.param.u64 	%rd3, [_Z21calculate_final_imagePfS_S_S_S_S_S_S_S_S_S_iii_param_10];
	ld.param.u32 	%r3, [_Z21calculate_final_imagePfS_S_S_S_S_S_S_S_S_S_iii_param_11];
	ld.param.u32 	%r5, [_Z21calculate_final_imagePfS_S_S_S_S_S_S_S_S_S_iii_param_12];
	ld.param.u32 	%r4, [_Z21calculate_final_imagePfS_S_S_S_S_S_S_S_S_S_iii_param_13];
	cvta.to.global.u64 	%rd12, %rd6;
	cvta.to.global.u64 	%rd13, %rd9;
	cvta.to.global.u64 	%rd14, %rd5;
	cvta.to.global.u64 	%rd15, %rd8;
	cvta.to.global.u64 	%rd16, %rd10;
	cvta.to.global.u64 	%rd17, %rd4;
	cvta.to.global.u64 	%rd18, %rd11;
	cvta.to.global.u64 	%rd19, %rd7;
	ld.global.f32 	%f4, [%rd19];
	ld.global.f32 	%f5, [%rd18];
	div.rn.f32 	%f6, %f4, %f5;
	ld.global.f32 	%f7, [%rd17];
	ld.global.f32 	%f8, [%rd16];
	div.rn.f32 	%f9, %f7, %f8;
	div.rn.f32 	%f1, %f6, %f9;
	ld.global.f32 	%f10, [%rd15];
	div.rn.f32 	%f11, %f10, %f5;
	ld.global.f32 	%f12, [%rd14];
	div.rn.f32 	%f13, %f12, %f8;
	div.rn.f32 	%f2, %f11, %f13;
	ld.global.f32 	%f14, [%rd13];
	div.rn.f32 	%f15, %f14, %f5;
	ld.global.f32 	%f16, [%rd12];
	div.rn.f32 	%f17, %f16, %f8;
	div.rn.f32 	%f3, %f15, %f17;
	mov.u32 	%r7, %tid.x;
	mov.u32 	%r8, %ctaid.x;
	mov.u32 	%r9, %ntid.x;
	mad.lo.s32 	%r1, %r8, %r9, %r7;
	mov.u32 	%r10, %tid.y;
	mov.u32 	%r11, %ctaid.y;
	mov.u32 	%r12, %ntid.y;
	mad.lo.s32 	%r13, %r11, %r12, %r10;
	setp.ge.s32 	%p1, %r1, %r3;
	setp.ge.s32 	%p2, %r13, %r5;
	or.pred  	%p3, %p1, %p2;
	@%p3 bra 	$L__BB2_2;
	ld.param.u64 	%rd28, [_Z21calculate_final_imagePfS_S_S_S_S_S_S_S_S_S_iii_param_8];
	cvta.to.global.u64 	%rd20, %rd28;
	cvta.to.global.u64 	%rd21, %rd2;
	cvta.to.global.u64 	%rd22, %rd3;
	add.f32 	%f18, %f3, 0fBF800000;
	add.f32 	%f19, %f2, 0fBF800000;
	add.f32 	%f20, %f1, 0fBF800000;
	mad.lo.s32 	%r14, %r3, %r13, %r1;
	mul.lo.s32 	%r15, %r4, %r14;
	mul.wide.s32 	%rd23, %r15, 4;
	add.s64 	%rd24, %rd20, %rd23;
	ld.global.f32 	%f21, [%rd24];
	ld.global.f32 	%f22, [%rd24+4];
	ld.global.f32 	%f23, [%rd24+8];
	add.f32 	%f24, %f20, 0f3F800000;
	mul.wide.s32 	%rd25, %r14, 4;
	add.s64 	%rd26, %rd21, %rd25;
	ld.global.f32 	%f25, [%rd26];
	mov.f32 	%f26, 0f3F800000;
	sub.f32 	%f27, %f26, %f25;
	fma.rn.f32 	%f28, %f20, %f27, 0f3F800000;
	div.rn.f32 	%f29, %f24, %f28;
	mul.f32 	%f30, %f21, %f29;
	add.s64 	%rd27, %rd22, %rd23;
	st.global.f32 	[%rd27], %f30;
	add.f32 	%f31, %f19, 0f3F800000;
	ld.global.f32 	%f32, [%rd26];
	sub.f32 	%f33, %f26, %f32;
	fma.rn.f32 	%f34, %f19, %f33, 0f3F800000;
	div.rn.f32 	%f35, %f31, %f34;
	mul.f32 	%f36, %f22, %f35;
	st.global.f32 	[%rd27+4], %f36;
	add.f32 	%f37, %f18, 0f3F800000;
	ld.global.f32 	%f38, [%rd26];
	sub.f32 	%f39, %f26, %f38;
	fma.rn.f32 	%f40, %f18, %f39, 0f3F800000;
	div.rn.f32 	%f41, %f37, %f40;
	mul.f32 	%f42, %f23, %f41;
	st.global.f32 	[%rd27+8], %f42;
$L__BB2_2:
	ret;

}
	// .globl	_Z31calculate_final_image_optimisedfffPfS_S_iii
.visible .entry _Z31calculate_final_image_optimisedfffPfS_S_iii(
	.param .f32 _Z31calculate_final_image_optimisedfffPfS_S_iii_param_0,
	.param .f32 _Z31calculate_final_image_optimisedfffPfS_S_iii_param_1,
	.param .f32 _Z31calculate_final_image_optimisedfffPfS_S_iii_param_2,
	.param .u64 .ptr .align 1 _Z31calculate_final_image_optimisedfffPfS_S_iii_param_3,
	.param .u64 .ptr .align 1 _Z31calculate_final_image_optimisedfffPfS_S_iii_param_4,
	.param .u64 .ptr .align 1 _Z31calculate_final_image_optimisedfffPfS_S_iii_param_5,
	.param .u32 _Z31calculate_final_image_optimisedfffPfS_S_iii_param_6,
	.param .u32 _Z31calculate_final_image_optimisedfffPfS_S_iii_param_7,
	.param .u32 _Z31calculate_final_image_optimisedfffPfS_S_iii_param_8
)
{
	.reg .pred 	%p<4>;
	.reg .b32 	%r<16>;
	.reg .b32 	%f<26>;
	.reg .b64 	%rd<12>;

	ld.param.f32 	%f1, [_Z31calculate_final_image_optimisedfffPfS_S_iii_param_0];
	ld.param.f32 	%f2, [_Z31calculate_final_image_optimisedfffPfS_S_iii_param_1];
	ld.param.f32 	%f3, [_Z31calculate_final_image_optimisedfffPfS_S_iii_param_2];
	ld.param.u64 	%rd1, [_Z31calculate_final_image_optimisedfffPfS_S_iii_param_3];
	ld.param.u64 	%rd2, [_Z31calculate_final_image_optimisedfffPfS_S_iii_param_4];
	ld.param.u64 	%rd3, [_Z31calculate_final_image_optimisedfffPfS_S_iii_param_5];
	ld.param.u32 	%r3, [_Z31calculate_final_image_optimisedfffPfS_S_iii_param_6];
	ld.param.u32 	%r5, [_Z31calculate_final_image_optimisedfffPfS_S_iii_param_7];
	ld.param.u32 	%r4, [_Z31calculate_final_image_optimisedfffPfS_S_iii_param_8];
	mov.u32 	%r7, %tid.x;
	mov.u32 	%r8, %ctaid.x;
	mov.u32 	%r9, %ntid.x;
	mad.lo.s32 	%r1, %r8, %r9, %r7;
	mov.u32 	%r10, %tid.y;
	mov.u32 	%r11, %ctaid.y;
	mov.u32 	%r12, %ntid.y;
	mad.lo.s32 	%r13, %r11, %r12, %r10;
	setp.ge.s32 	%p1, %r1, %r3;
	setp.ge.s32 	%p2, %r13, %r5;
	or.pred  	%p3, %p1, %p2;
	@%p3 bra 	$L__BB3_2;
	cvta.to.global.u64 	%rd4, %rd1;
	cvta.to.global.u64 	%rd5, %rd2;
	cvta.to.global.u64 	%rd6, %rd3;
	mad.lo.s32 	%r14, %r3, %r13, %r1;
	mul.lo.s32 	%r15, %r4, %r14;
	mul.wide.s32 	%rd7, %r15, 4;
	add.s64 	%rd8, %rd4, %rd7;
	ld.global.f32 	%f4, [%rd8];
	ld.global.f32 	%f5, [%rd8+4];
	ld.global.f32 	%f6, [%rd8+8];
	add.f32 	%f7, %f1, 0f3F800000;
	mul.wide.s32 	%rd9, %r14, 4;
	add.s64 	%rd10, %rd5, %rd9;
	ld.global.f32 	%f8, [%rd10];
	mov.f32 	%f9, 0f3F800000;
	sub.f32 	%f10, %f9, %f8;
	fma.rn.f32 	%f11, %f1, %f10, 0f3F800000;
	div.rn.f32 	%f12, %f7, %f11;
	mul.f32 	%f13, %f4, %f12;
	add.s64 	%rd11, %rd6, %rd7;
	st.global.f32 	[%rd11], %f13;
	add.f32 	%f14, %f2, 0f3F800000;
	ld.global.f32 	%f15, [%rd10];
	sub.f32 	%f16, %f9, %f15;
	fma.rn.f32 	%f17, %f2, %f16, 0f3F800000;
	div.rn.f32 	%f18, %f14, %f17;
	mul.f32 	%f19, %f5, %f18;
	st.global.f32 	[%rd11+4], %f19;
	add.f32 	%f20, %f3, 0f3F800000;
	ld.global.f32 	%f21, [%rd10];
	sub.f32 	%f22, %f9, %f21;
	fma.rn.f32 	%f23, %f3, %f22, 0f3F800000;
	div.rn.f32 	%f24, %f20, %f23;
	mul.f32 	%f25, %f6, %f24;
	st.global.f32 	[%rd11+8], %f25;
$L__BB3_2:
	ret;

}
	// .globl	_ZN3cub18CUB_300001_SM_10006detail11EmptyKernelIvEEvv
.visible .entry _ZN3cub18CUB_300001_SM_10006detail11EmptyKernelIvEEvv()
{


	ret;

}


// ===== COMPILED SASS (sm_100) =====

	.target	sm_100

	.elftype	@"ET_EXEC"


//--------------------- .note.nv.tkinfo           --------------------------
	.section	.note.nv.tkinfo,"",@"SHT_NOTE"
	.sectionflags	@"SHF_NOTE_NV_TKINFO"
	.tkinfo
        /*0018*/ 	.word	0x00000002
        /*0030*/ 	.string	""
        /*0030*/ 	.string	"ptxas"
        /*0030*/ 	.string	"Cuda compilation tools, release 13.0, V13.0.88"
        /*0030*/ 	.string	"Build cuda_13.0.r13.0/compiler.36424714_0"
        /*0030*/ 	.string	"-arch sm_100 -m 64 "



//--------------------- .note.nv.cuinfo           --------------------------
	.section	.note.nv.cuinfo,"",@"SHT_NOTE"
	.sectionflags	@"SHF_NOTE_NV_CUINFO"
        /*0018*/ 	.short	0x0002
        /*001a*/ 	.short	0x0064
        /*001c*/ 	.short	0x0082
	.zero		2


//--------------------- .nv.info                  --------------------------
	.section	.nv.info,"",@"SHT_CUDA_INFO"
	.align	4


	//----- nvinfo : EIATTR_REGCOUNT
	.align		4
        /*0000*/ 	.byte	0x04, 0x2f
        /*0002*/ 	.short	(.L_44 - .L_43)
	.align		4
.L_43:
        /*0004*/ 	.word	index@(_Z24multiply_rgbImage_byMaskPfPhS0_S_S_S_S_S_S_iii)
        /*0008*/ 	.word	0x00000015


	//----- nvinfo : EIATTR_FRAME_SIZE
	.align		4
.L_44:
        /*000c*/ 	.byte	0x04, 0x11
        /*000e*/ 	.short	(.L_46 - .L_45)
	.align		4
.L_45:
        /*0010*/ 	.word	index@(_Z24multiply_rgbImage_byMaskPfPhS0_S_S_S_S_S_S_iii)
        /*0014*/ 	.word	0x00000000


	//----- nvinfo : EIATTR_REGCOUNT
	.align		4
.L_46:
        /*0018*/ 	.byte	0x04, 0x2f
        /*001a*/ 	.short	(.L_48 - .L_47)
	.align		4
.L_47:
        /*001c*/ 	.word	index@(_Z24multiply_rgbImage_byMaskPfS_S_S_S_S_S_S_S_iii)
        /*0020*/ 	.word	0x00000018


	//----- nvinfo : EIATTR_FRAME_SIZE
	.align		4
.L_48:
        /*0024*/ 	.byte	0x04, 0x11
        /*0026*/ 	.short	(.L_50 - .L_49)
	.align		4
.L_49:
        /*0028*/ 	.word	index@(_Z24multiply_rgbImage_byMaskPfS_S_S_S_S_S_S_S_iii)
        /*002c*/ 	.word	0x00000000


	//----- nvinfo : EIATTR_REGCOUNT
	.align		4
.L_50:
        /*0030*/ 	.byte	0x04, 0x2f
        /*0032*/ 	.short	(.L_52 - .L_51)
	.align		4
.L_51:
        /*0034*/ 	.word	index@(_Z21calculate_final_imagePfS_S_S_S_S_S_S_S_S_S_iii)
        /*0038*/ 	.word	0x00000017


	//----- nvinfo : EIATTR_FRAME_SIZE
	.align		4
.L_52:
        /*003c*/ 	.byte	0x04, 0x11
        /*003e*/ 	.short	(.L_54 - .L_53)
	.align		4
.L_53:
        /*0040*/ 	.word	index@($__internal_1_$__cuda_sm3x_div_rn_noftz_f32_slowpath)
        /*0044*/ 	.word	0x00000000


	//----- nvinfo : EIATTR_FRAME_SIZE
	.align		4
.L_54:
        /*0048*/ 	.byte	0x04, 0x11
        /*004a*/ 	.short	(.L_56 - .L_55)
	.align		4
.L_55:
        /*004c*/ 	.word	index@(_Z21calculate_final_imagePfS_S_S_S_S_S_S_S_S_S_iii)
        /*0050*/ 	.word	0x00000000


	//----- nvinfo : EIATTR_REGCOUNT
	.align		4
.L_56:
        /*0054*/ 	.byte	0x04, 0x2f
        /*0056*/ 	.short	(.L_58 - .L_57)
	.align		4
.L_57:
        /*0058*/ 	.word	index@(_Z31calculate_final_image_optimisedfffPfS_S_iii)
        /*005c*/ 	.word	0x00000015


	//----- nvinfo : EIATTR_FRAME_SIZE
	.align		4
.L_58:
        /*0060*/ 	.byte	0x04, 0x11
        /*0062*/ 	.short	(.L_60 - .L_59)
	.align		4
.L_59:
        /*0064*/ 	.word	index@($__internal_0_$__cuda_sm3x_div_rn_noftz_f32_slowpath)
        /*0068*/ 	.word	0x00000000


	//----- nvinfo : EIATTR_FRAME_SIZE
	.align		4
.L_60:
        /*006c*/ 	.byte	0x04, 0x11
        /*006e*/ 	.short	(.L_62 - .L_61)
	.align		4
.L_61:
        /*0070*/ 	.word	index@(_Z31calculate_final_image_optimisedfffPfS_S_iii)
        /*0074*/ 	.word	0x00000000


	//----- nvinfo : EIATTR_REGCOUNT
	.align		4
.L_62:
        /*0078*/ 	.byte	0x04, 0x2f
        /*007a*/ 	.short	(.L_64 - .L_63)
	.align		4
.L_63:
        /*007c*/ 	.word	index@(_ZN3cub18CUB_300001_SM_10006detail11EmptyKernelIvEEvv)
        /*0080*/ 	.word	0x00000004


	//----- nvinfo : EIATTR_FRAME_SIZE
	.align		4
.L_64:
        /*0084*/ 	.byte	0x04, 0x11
        /*0086*/ 	.short	(.L_66 - .L_65)
	.align		4
.L_65:
        /*0088*/ 	.word	index@(_ZN3cub18CUB_300001_SM_10006detail11EmptyKernelIvEEvv)
        /*008c*/ 	.word	0x00000000


	//----- nvinfo : EIATTR_MIN_STACK_SIZE
	.align		4
.L_66:
        /*0090*/ 	.byte	0x04, 0x12
        /*0092*/ 	.short	(.L_68 - .L_67)
	.align		4
.L_67:
        /*0094*/ 	.word	index@(_ZN3cub18CUB_300001_SM_10006detail11EmptyKernelIvEEvv)
        /*0098*/ 	.word	0x00000000


	//----- nvinfo : EIATTR_MIN_STACK_SIZE
	.align		4
.L_68:
        /*009c*/ 	.byte	0x04, 0x12
        /*009e*/ 	.short	(.L_70 - .L_69)
	.align		4
.L_69:
        /*00a0*/ 	.word	index@(_Z31calculate_final_image_optimisedfffPfS_S_iii)
        /*00a4*/ 	.word	0x00000000


	//----- nvinfo : EIATTR_MIN_STACK_SIZE
	.align		4
.L_70:
        /*00a8*/ 	.byte	0x04, 0x12
        /*00aa*/ 	.short	(.L_72 - .L_71)
	.align		4
.L_71:
        /*00ac*/ 	.word	index@(_Z21calculate_final_imagePfS_S_S_S_S_S_S_S_S_S_iii)
        /*00b0*/ 	.word	0x00000000


	//----- nvinfo : EIATTR_MIN_STACK_SIZE
	.align		4
.L_72:
        /*00b4*/ 	.byte	0x04, 0x12
        /*00b6*/ 	.short	(.L_74 - .L_73)
	.align		4
.L_73:
        /*00b8*/ 	.word	index@(_Z24multiply_rgbImage_byMaskPfS_S_S_S_S_S_S_S_iii)
        /*00bc*/ 	.word	0x00000000


	//----- nvinfo : EIATTR_MIN_STACK_SIZE
	.align		4
.L_74:
        /*00c0*/ 	.byte	0x04, 0x12
        /*00c2*/ 	.short	(.L_76 - .L_75)
	.align		4
.L_75:
        /*00c4*/ 	.word	index@(_Z24multiply_rgbImage_byMaskPfPhS0_S_S_S_S_S_S_iii)
        /*00c8*/ 	.word	0x00000000
.L_76:


//--------------------- .nv.compat                --------------------------
	.section	.nv.compat,"",@"SHT_CUDA_COMPAT_INFO"
	.align	4
        /*0000*/ 	.byte	0x02, 0x09, 0x00, 0x00, 0x02, 0x02, 0x01, 0x00, 0x02, 0x05, 0x05, 0x00, 0x03, 0x07, 0x01, 0x01
        /*0010*/ 	.byte	0x02, 0x03, 0x00, 0x00, 0x02, 0x06, 0x01, 0x00, 0x04, 0x0b, 0x08, 0x00, 0x01, 0x00, 0x00, 0x00
        /*0020*/ 	.byte	0x00, 0x00, 0x00, 0x00


//--------------------- .nv.info._ZN3cub18CUB_300001_SM_10006detail11EmptyKernelIvEEvv --------------------------
	.section	.nv.info._ZN3cub18CUB_300001_SM_10006detail11EmptyKernelIvEEvv,"",@"SHT_CUDA_INFO"
	.sectionflags	@""
	.align	4


	//----- nvinfo : EIATTR_CUDA_API_VERSION
	.align		4
        /*0000*/ 	.byte	0x04, 0x37
        /*0002*/ 	.short	(.L_78 - .L_77)
.L_77:
        /*0004*/ 	.word	0x00000082


	//----- nvinfo : EIATTR_SPARSE_MMA_MASK
	.align		4
.L_78:
        /*0008*/ 	.byte	0x03, 0x50
        /*000a*/ 	.short	0x0000


	//----- nvinfo : EIATTR_MAXREG_COUNT
	.align		4
        /*000c*/ 	.byte	0x03, 0x1b
        /*000e*/ 	.short	0x00ff


	//----- nvinfo : EIATTR_MERCURY_ISA_VERSION
	.align		4
        /*0010*/ 	.byte	0x03, 0x5f
        /*0012*/ 	.short	0x0101


	//----- nvinfo : EIATTR_VRC_CTA_INIT_COUNT
	.align		4
        /*0014*/ 	.byte	0x02, 0x4a
	.zero		1
	.zero		1


	//----- nvinfo : EIATTR_EXIT_INSTR_OFFSETS
	.align		4
        /*0018*/ 	.byte	0x04, 0x1c
        /*001a*/ 	.short	(.L_80 - .L_79)


	//   ....[0]....
.L_79:
        /*001c*/ 	.word	0x00000010


	//----- nvinfo : EIATTR_SW_WAR
	.align		4
.L_80:
        /*0020*/ 	.byte	0x04, 0x36
        /*0022*/ 	.short	(.L_82 - .L_81)
.L_81:
        /*0024*/ 	.word	0x00000008
.L_82:


//--------------------- .nv.info._Z31calculate_final_image_optimisedfffPfS_S_iii --------------------------
	.section	.nv.info._Z31calculate_final_image_optimisedfffPfS_S_iii,"",@"SHT_CUDA_INFO"
	.sectionflags	@""
	.align	4


	//----- nvinfo : EIATTR_CUDA_API_VERSION
	.align		4
        /*0000*/ 	.byte	0x04, 0x37
        /*0002*/ 	.short	(.L_84 - .L_83)
.L_83:
        /*0004*/ 	.word	0x00000082


	//----- nvinfo : EIATTR_KPARAM_INFO
	.align		4
.L_84:
        /*0008*/ 	.byte	0x04, 0x17
        /*000a*/ 	.short	(.L_86 - .L_85)
.L_85:
        /*000c*/ 	.word	0x00000000
        /*0010*/ 	.short	0x0008
        /*0012*/ 	.short	0x0030
        /*0014*/ 	.byte	0x00, 0xf0, 0x11, 0x00


	//----- nvinfo : EIATTR_KPARAM_INFO
	.align		4
.L_86:
        /*0018*/ 	.byte	0x04, 0x17
        /*001a*/ 	.short	(.L_88 - .L_87)
.L_87:
        /*001c*/ 	.word	0x00000000
        /*0020*/ 	.short	0x0007
        /*0022*/ 	.short	0x002c
        /*0024*/ 	.byte	0x00, 0xf0, 0x11, 0x00


	//----- nvinfo : EIATTR_KPARAM_INFO
	.align		4
.L_88:
        /*0028*/ 	.byte	0x04, 0x17
        /*002a*/ 	.short	(.L_90 - .L_89)
.L_89:
        /*002c*/ 	.word	0x00000000
        /*0030*/ 	.short	0x0006
        /*0032*/ 	.short	0x0028
        /*0034*/ 	.byte	0x00, 0xf0, 0x11, 0x00


	//----- nvinfo : EIATTR_KPARAM_INFO
	.align		4
.L_90:
        /*0038*/ 	.byte	0x04, 0x17
        /*003a*/ 	.short	(.L_92 - .L_91)
.L_91:
        /*003c*/ 	.word	0x00000000
        /*0040*/ 	.short	0x0005
        /*0042*/ 	.short	0x0020
        /*0044*/ 	.byte	0x00, 0xf5, 0x21, 0x00


	//----- nvinfo : EIATTR_KPARAM_INFO
	.align		4
.L_92:
        /*0048*/ 	.byte	0x04, 0x17
        /*004a*/ 	.short	(.L_94 - .L_93)
.L_93:
        /*004c*/ 	.word	0x00000000
        /*0050*/ 	.short	0x0004
        /*0052*/ 	.short	0x0018
        /*0054*/ 	.byte	0x00, 0xf5, 0x21, 0x00


	//----- nvinfo : EIATTR_KPARAM_INFO
	.align		4
.L_94:
        /*0058*/ 	.byte	0x04, 0x17
        /*005a*/ 	.short	(.L_96 - .L_95)
.L_95:
        /*005c*/ 	.word	0x00000000
        /*0060*/ 	.short	0x0003
        /*0062*/ 	.short	0x0010
        /*0064*/ 	.byte	0x00, 0xf5, 0x21, 0x00


	//----- nvinfo : EIATTR_KPARAM_INFO
	.align		4
.L_96:
        /*0068*/ 	.byte	0x04, 0x17
        /*006a*/ 	.short	(.L_98 - .L_97)
.L_97:
        /*006c*/ 	.word	0x00000000
        /*0070*/ 	.short	0x0002
        /*0072*/ 	.short	0x0008
        /*0074*/ 	.byte	0x00, 0xf0, 0x11, 0x00


	//----- nvinfo : EIATTR_KPARAM_INFO
	.align		4
.L_98:
        /*0078*/ 	.byte	0x04, 0x17
        /*007a*/ 	.short	(.L_100 - .L_99)
.L_99:
        /*007c*/ 	.word	0x00000000
        /*0080*/ 	.short	0x0001
        /*0082*/ 	.short	0x0004
        /*0084*/ 	.byte	0x00, 0xf0, 0x11, 0x00


	//----- nvinfo : EIATTR_KPARAM_INFO
	.align		4
.L_100:
        /*0088*/ 	.byte	0x04, 0x17
        /*008a*/ 	.short	(.L_102 - .L_101)
.L_101:
        /*008c*/ 	.word	0x00000000
        /*0090*/ 	.short	0x0000
        /*0092*/ 	.short	0x0000
        /*0094*/ 	.byte	0x00, 0xf0, 0x11, 0x00


	//----- nvinfo : EIATTR_SPARSE_MMA_MASK
	.align		4
.L_102:
        /*0098*/ 	.byte	0x03, 0x50
        /*009a*/ 	.short	0x0000


	//----- nvinfo : EIATTR_MAXREG_COUNT
	.align		4
        /*009c*/ 	.byte	0x03, 0x1b
        /*009e*/ 	.short	0x00ff


	//----- nvinfo : EIATTR_MERCURY_ISA_VERSION
	.align		4
        /*00a0*/ 	.byte	0x03, 0x5f
        /*00a2*/ 	.short	0x0101


	//----- nvinfo : EIATTR_VRC_CTA_INIT_COUNT
	.align		4
        /*00a4*/ 	.byte	0x02, 0x4a
	.zero		1
	.zero		1


	//----- nvinfo : EIATTR_EXIT_INSTR_OFFSETS
	.align		4
        /*00a8*/ 	.byte	0x04, 0x1c
        /*00aa*/ 	.short	(.L_104 - .L_103)


	//   ....[0]....
.L_103:
        /*00ac*/ 	.word	0x000000c0


	//   ....[1]....
        /*00b0*/ 	.word	0x00000580


	//----- nvinfo : EIATTR_CRS_STACK_SIZE
	.align		4
.L_104:
        /*00b4*/ 	.byte	0x04, 0x1e
        /*00b6*/ 	.short	(.L_106 - .L_105)
.L_105:
        /*00b8*/ 	.word	0x00000000


	//----- nvinfo : EIATTR_CBANK_PARAM_SIZE
	.align		4
.L_106:
        /*00bc*/ 	.byte	0x03, 0x19
        /*00be*/ 	.short	0x0034


	//----- nvinfo : EIATTR_PARAM_CBANK
	.align		4
        /*00c0*/ 	.byte	0x04, 0x0a
        /*00c2*/ 	.short	(.L_108 - .L_107)
	.align		4
.L_107:
        /*00c4*/ 	.word	index@(.nv.constant0._Z31calculate_final_image_optimisedfffPfS_S_iii)
        /*00c8*/ 	.short	0x0380
        /*00ca*/ 	.short	0x0034


	//----- nvinfo : EIATTR_SW_WAR
	.align		4
.L_108:
        /*00cc*/ 	.byte	0x04, 0x36
        /*00ce*/ 	.short	(.L_110 - .L_109)
.L_109:
        /*00d0*/ 	.word	0x00000008
.L_110:


//--------------------- .nv.info._Z21calculate_final_imagePfS_S_S_S_S_S_S_S_S_S_iii --------------------------
	.section	.nv.info._Z21calculate_final_imagePfS_S_S_S_S_S_S_S_S_S_iii,"",@"SHT_CUDA_INFO"
	.sectionflags	@""
	.align	4


	//----- nvinfo : EIATTR_CUDA_API_VERSION
	.align		4
        /*0000*/ 	.byte	0x04, 0x37
        /*0002*/ 	.short	(.L_112 - .L_111)
.L_111:
        /*0004*/ 	.word	0x00000082


	//----- nvinfo : EIATTR_KPARAM_INFO
	.align		4
.L_112:
        /*0008*/ 	.byte	0x04, 0x17
        /*000a*/ 	.short	(.L_114 - .L_113)
.L_113:
        /*000c*/ 	.word	0x00000000
        /*0010*/ 	.short	0x000d
        /*0012*/ 	.short	0x0060
        /*0014*/ 	.byte	0x00, 0xf0, 0x11, 0x00


	//----- nvinfo : EIATTR_KPARAM_INFO
	.align		4
.L_114:
        /*0018*/ 	.byte	0x04, 0x17
        /*001a*/ 	.short	(.L_116 - .L_115)
.L_115:
        /*001c*/ 	.word	0x00000000
        /*0020*/ 	.short	0x000c
        /*0022*/ 	.short	0x005c
        /*0024*/ 	.byte	0x00, 0xf0, 0x11, 0x00


	//----- nvinfo : EIATTR_KPARAM_INFO
	.align		4
.L_116:
        /*0028*/ 	.byte	0x04, 0x17
        /*002a*/ 	.short	(.L_118 - .L_117)
.L_117:
        /*002c*/ 	.word	0x00000000
        /*0030*/ 	.short	0x000b
        /*0032*/ 	.short	0x0058
        /*0034*/ 	.byte	0x00, 0xf0, 0x11, 0x00


	//----- nvinfo : EIATTR_KPARAM_INFO
	.align		4
.L_118:
        /*0038*/ 	.byte	0x04, 0x17
        /*003a*/ 	.short	(.L_120 - .L_119)
.L_119:
        /*003c*/ 	.word	0x00000000
        /*0040*/ 	.short	0x000a
        /*0042*/ 	.short	0x0050
        /*0044*/ 	.byte	0x00, 0xf5, 0x21, 0x00


	//----- nvinfo : EIATTR_KPARAM_INFO
	.align		4
.L_120:
        /*0048*/ 	.byte	0x04, 0x17
        /*004a*/ 	.short	(.L_122 - .L_121)
.L_121:
        /*004c*/ 	.word	0x00000000
        /*0050*/ 	.short	0x0009
        /*0052*/ 	.short	0x0048
        /*0054*/ 	.byte	0x00, 0xf5, 0x21, 0x00


	//----- nvinfo : EIATTR_KPARAM_INFO
	.align		4
.L_122:
        /*0058*/ 	.byte	0x04, 0x17
        /*005a*/ 	.short	(.L_124 - .L_123)
.L_123:
        /*005c*/ 	.word	0x00000000
        /*0060*/ 	.short	0x0008
        /*0062*/ 	.short	0x0040
        /*0064*/ 	.byte	0x00, 0xf5, 0x21, 0x00


	//----- nvinfo : EIATTR_KPARAM_INFO
	.align		4
.L_124:
        /*0068*/ 	.byte	0x04, 0x17
        /*006a*/ 	.short	(.L_126 - .L_125)
.L_125:
        /*006c*/ 	.word	0x00000000
        /*0070*/ 	.short	0x0007
        /*0072*/ 	.short	0x0038
        /*0074*/ 	.byte	0x00, 0xf5, 0x21, 0x00


	//----- nvinfo : EIATTR_KPARAM_INFO
	.align		4
.L_126:
        /*0078*/ 	.byte	0x04, 0x17
        /*007a*/ 	.short	(.L_128 - .L_127)
.L_127:
        /*007c*/ 	.word	0x00000000
        /*0080*/ 	.short	0x0006
        /*0082*/ 	.short	0x0030
        /*0084*/ 	.byte	0x00, 0xf5, 0x21, 0x00


	//----- nvinfo : EIATTR_KPARAM_INFO
	.align		4
.L_128:
        /*0088*/ 	.byte	0x04, 0x17
        /*008a*/ 	.short	(.L_130 - .L_129)
.L_129:
        /*008c*/ 	.word	0x00000000
        /*0090*/ 	.short	0x0005
        /*0092*/ 	.short	0x0028
        /*0094*/ 	.byte	0x00, 0xf5, 0x21, 0x00


	//----- nvinfo : EIATTR_KPARAM_INFO
	.align		4
.L_130:
        /*0098*/ 	.byte	0x04, 0x17
        /*009a*/ 	.short	(.L_132 - .L_131)
.L_131:
        /*009c*/ 	.word	0x00000000
        /*00a0*/ 	.short	0x0004
        /*00a2*/ 	.short	0x0020
        /*00a4*/ 	.byte	0x00, 0xf5, 0x21, 0x00


	//----- nvinfo : EIATTR_KPARAM_INFO
	.align		4
.L_132:
        /*00a8*/ 	.byte	0x04, 0x17
        /*00aa*/ 	.short	(.L_134 - .L_133)
.L_133:
        /*00ac*/ 	.word	0x00000000
        /*00b0*/ 	.short	0x0003
        /*00b2*/ 	.short	0x0018
        /*00b4*/ 	.byte	0x00, 0xf5, 0x21, 0x00


	//----- nvinfo : EIATTR_KPARAM_INFO
	.align		4
.L_134:
        /*00b8*/ 	.byte	0x04, 0x17
        /*00ba*/ 	.short	(.L_136 - .L_135)
.L_135:
        /*00bc*/ 	.word	0x00000000
        /*00c0*/ 	.short	0x0002
        /*00c2*/ 	.short	0x0010
        /*00c4*/ 	.byte	0x00, 0xf5, 0x21, 0x00


	//----- nvinfo : EIATTR_KPARAM_INFO
	.align		4
.L_136:
        /*00c8*/ 	.byte	0x04, 0x17
        /*00ca*/ 	.short	(.L_138 - .L_137)
.L_137:
        /*00cc*/ 	.word	0x00000000
        /*00d0*/ 	.short	0x0001
        /*00d2*/ 	.short	0x0008
        /*00d4*/ 	.byte	0x00, 0xf5, 0x21, 0x00


	//----- nvinfo : EIATTR_KPARAM_INFO
	.align		4
.L_138:
        /*00d8*/ 	.byte	0x04, 0x17
        /*00da*/ 	.short	(.L_140 - .L_139)
.L_139:
        /*00dc*/ 	.word	0x00000000
        /*00e0*/ 	.short	0x0000
        /*00e2*/ 	.short	0x0000
        /*00e4*/ 	.byte	0x00, 0xf5, 0x21, 0x00


	//----- nvinfo : EIATTR_SPARSE_MMA_MASK
	.align		4
.L_140:
        /*00e8*/ 	.byte	0x03, 0x50
        /*00ea*/ 	.short	0x0000


	//----- nvinfo : EIATTR_MAXREG_COUNT
	.align		4
        /*00ec*/ 	.byte	0x03, 0x1b
        /*00ee*/ 	.short	0x00ff


	//----- nvinfo : EIATTR_MERCURY_ISA_VERSION
	.align		4
        /*00f0*/ 	.byte	0x03, 0x5f
        /*00f2*/ 	.short	0x0101


	//----- nvinfo : EIATTR_VRC_CTA_INIT_COUNT
	.align		4
        /*00f4*/ 	.byte	0x02, 0x4a
	.zero		1
	.zero		1


	//----- nvinfo : EIATTR_EXIT_INSTR_OFFSETS
	.align		4
        /*00f8*/ 	.byte	0x04, 0x1c
        /*00fa*/ 	.short	(.L_142 - .L_141)


	//   ....[0]....
.L_141:
        /*00fc*/ 	.word	0x00000960


	//   ....[1]....
        /*0100*/ 	.word	0x00000e20


	//----- nvinfo : EIATTR_CRS_STACK_SIZE
	.align		4
.L_142:
        /*0104*/ 	.byte	0x04, 0x1e
        /*0106*/ 	.short	(.L_144 - .L_143)
.L_143:
        /*0108*/ 	.word	0x00000000


	//----- nvinfo : EIATTR_CBANK_PARAM_SIZE
	.align		4
.L_144:
        /*010c*/ 	.byte	0x03, 0x19
        /*010e*/ 	.short	0x0064


	//----- nvinfo : EIATTR_PARAM_CBANK
	.align		4
        /*0110*/ 	.byte	0x04, 0x0a
        /*0112*/ 	.short	(.L_146 - .L_145)
	.align		4
.L_145:
        /*0114*/ 	.word	index@(.nv.constant0._Z21calculate_final_imagePfS_S_S_S_S_S_S_S_S_S_iii)
        /*0118*/ 	.short	0x0380
        /*011a*/ 	.short	0x0064


	//----- nvinfo : EIATTR_SW_WAR
	.align		4
.L_146:
        /*011c*/ 	.byte	0x04, 0x36
        /*011e*/ 	.short	(.L_148 - .L_147)
.L_147:
        /*0120*/ 	.word	0x00000008
.L_148:


//--------------------- .nv.info._Z24multiply_rgbImage_byMaskPfS_S_S_S_S_S_S_S_iii --------------------------
	.section	.nv.info._Z24multiply_rgbImage_byMaskPfS_S_S_S_S_S_S_S_iii,"",@"SHT_CUDA_INFO"
	.sectionflags	@""
	.align	4


	//----- nvinfo : EIATTR_CUDA_API_VERSION
	.align		4
        /*0000*/ 	.byte	0x04, 0x37
        /*0002*/ 	.short	(.L_150 - .L_149)
.L_149:
        /*0004*/ 	.word	0x00000082


	//----- nvinfo : EIATTR_KPARAM_INFO
	.align		4
.L_150:
        /*0008*/ 	.byte	0x04, 0x17
        /*000a*/ 	.short	(.L_152 - .L_151)
.L_151:
        /*000c*/ 	.word	0x00000000
        /*0010*/ 	.short	0x000b
        /*0012*/ 	.short	0x0050
        /*0014*/ 	.byte	0x00, 0xf0, 0x11, 0x00


	//----- nvinfo : EIATTR_KPARAM_INFO
	.align		4
.L_152:
        /*0018*/ 	.byte	0x04, 0x17
        /*001a*/ 	.short	(.L_154 - .L_153)
.L_153:
        /*001c*/ 	.word	0x00000000
        /*0020*/ 	.short	0x000a
        /*0022*/ 	.short	0x004c
        /*0024*/ 	.byte	0x00, 0xf0, 0x11, 0x00


	//----- nvinfo : EIATTR_KPARAM_INFO
	.align		4
.L_154:
        /*0028*/ 	.byte	0x04, 0x17
        /*002a*/ 	.short	(.L_156 - .L_155)
.L_155:
        /*002c*/ 	.word	0x00000000
        /*0030*/ 	.short	0x0009
        /*0032*/ 	.short	0x0048
        /*0034*/ 	.byte	0x00, 0xf0, 0x11, 0x00


	//----- nvinfo : EIATTR_KPARAM_INFO
	.align		4
.L_156:
        /*0038*/ 	.byte	0x04, 0x17
        /*003a*/ 	.short	(.L_158 - .L_157)
.L_157:
        /*003c*/ 	.word	0x00000000
        /*0040*/ 	.short	0x0008
        /*0042*/ 	.short	0x0040
        /*0044*/ 	.byte	0x00, 0xf5, 0x21, 0x00


	//----- nvinfo : EIATTR_KPARAM_INFO
	.align		4
.L_158:
        /*0048*/ 	.byte	0x04, 0x17
        /*004a*/ 	.short	(.L_160 - .L_159)
.L_159:
        /*004c*/ 	.word	0x00000000
        /*0050*/ 	.short	0x0007
        /*0052*/ 	.short	0x0038
        /*0054*/ 	.byte	0x00, 0xf5, 0x21, 0x00


	//----- nvinfo : EIATTR_KPARAM_INFO
	.align		4
.L_160:
        /*0058*/ 	.byte	0x04, 0x17
        /*005a*/ 	.short	(.L_162 - .L_161)
.L_161:
        /*005c*/ 	.word	0x00000000
        /*0060*/ 	.short	0x0006
        /*0062*/ 	.short	0x0030
        /*0064*/ 	.byte	0x00, 0xf5, 0x21, 0x00


	//----- nvinfo : EIATTR_KPARAM_INFO
	.align		4
.L_162:
        /*0068*/ 	.byte	0x04, 0x17
        /*006a*/ 	.short	(.L_164 - .L_163)
.L_163:
        /*006c*/ 	.word	0x00000000
        /*0070*/ 	.short	0x0005
        /*0072*/ 	.short	0x0028
        /*0074*/ 	.byte	0x00, 0xf5, 0x21, 0x00


	//----- nvinfo : EIATTR_KPARAM_INFO
	.align		4
.L_164:
        /*0078*/ 	.byte	0x04, 0x17
        /*007a*/ 	.short	(.L_166 - .L_165)
.L_165:
        /*007c*/ 	.word	0x00000000
        /*0080*/ 	.short	0x0004
        /*0082*/ 	.short	0x0020
        /*0084*/ 	.byte	0x00, 0xf5, 0x21, 0x00


	//----- nvinfo : EIATTR_KPARAM_INFO
	.align		4
.L_166:
        /*0088*/ 	.byte	0x04, 0x17
        /*008a*/ 	.short	(.L_168 - .L_167)
.L_167:
        /*008c*/ 	.word	0x00000000
        /*0090*/ 	.short	0x0003
        /*0092*/ 	.short	0x0018
        /*0094*/ 	.byte	0x00, 0xf5, 0x21, 0x00


	//----- nvinfo : EIATTR_KPARAM_INFO
	.align		4
.L_168:
        /*0098*/ 	.byte	0x04, 0x17
        /*009a*/ 	.short	(.L_170 - .L_169)
.L_169:
        /*009c*/ 	.word	0x00000000
        /*00a0*/ 	.short	0x0002
        /*00a2*/ 	.short	0x0010
        /*00a4*/ 	.byte	0x00, 0xf5, 0x21, 0x00


	//----- nvinfo : EIATTR_KPARAM_INFO
	.align		4
.L_170:
        /*00a8*/ 	.byte	0x04, 0x17
        /*00aa*/ 	.short	(.L_172 - .L_171)
.L_171:
        /*00ac*/ 	.word	0x00000000
        /*00b0*/ 	.short	0x0001
        /*00b2*/ 	.short	0x0008
        /*00b4*/ 	.byte	0x00, 0xf5, 0x21, 0x00


	//----- nvinfo : EIATTR_KPARAM_INFO
	.align		4
.L_172:
        /*00b8*/ 	.byte	0x04, 0x17
        /*00ba*/ 	.short	(.L_174 - .L_173)
.L_173:
        /*00bc*/ 	.word	0x00000000
        /*00c0*/ 	.short	0x0000
        /*00c2*/ 	.short	0x0000
        /*00c4*/ 	.byte	0x00, 0xf5, 0x21, 0x00


	//----- nvinfo : EIATTR_SPARSE_MMA_MASK
	.align		4
.L_174:
        /*00c8*/ 	.byte	0x03, 0x50
        /*00ca*/ 	.short	0x0000


	//----- nvinfo : EIATTR_MAXREG_COUNT
	.align		4
        /*00cc*/ 	.byte	0x03, 0x1b
        /*00ce*/ 	.short	0x00ff


	//----- nvinfo : EIATTR_MERCURY_ISA_VERSION
	.align		4
        /*00d0*/ 	.byte	0x03, 0x5f
        /*00d2*/ 	.short	0x0101


	//----- nvinfo : EIATTR_VRC_CTA_INIT_COUNT
	.align		4
        /*00d4*/ 	.byte	0x02, 0x4a
	.zero		1
	.zero		1


	//----- nvinfo : EIATTR_EXIT_INSTR_OFFSETS
	.align		4
        /*00d8*/ 	.byte	0x04, 0x1c
        /*00da*/ 	.short	(.L_176 - .L_175)


	//   ....[0]....
.L_175:
        /*00dc*/ 	.word	0x000000c0


	//   ....[1]....
        /*00e0*/ 	.word	0x00000380


	//----- nvinfo : EIATTR_CBANK_PARAM_SIZE
	.align		4
.L_176:
        /*00e4*/ 	.byte	0x03, 0x19
        /*00e6*/ 	.short	0x0054


	//----- nvinfo : EIATTR_PARAM_CBANK
	.align		4
        /*00e8*/ 	.byte	0x04, 0x0a
        /*00ea*/ 	.short	(.L_178 - .L_177)
	.align		4
.L_177:
        /*00ec*/ 	.word	index@(.nv.constant0._Z24multiply_rgbImage_byMaskPfS_S_S_S_S_S_S_S_iii)
        /*00f0*/ 	.short	0x0380
        /*00f2*/ 	.short	0x0054


	//----- nvinfo : EIATTR_SW_WAR
	.align		4
.L_178:
        /*00f4*/ 	.byte	0x04, 0x36
        /*00f6*/ 	.short	(.L_180 - .L_179)
.L_179:
        /*00f8*/ 	.word	0x00000008
.L_180:


//--------------------- .nv.info._Z24multiply_rgbImage_byMaskPfPhS0_S_S_S_S_S_S_iii --------------------------
	.section	.nv.info._Z24multiply_rgbImage_byMaskPfPhS0_S_S_S_S_S_S_iii,"",@"SHT_CUDA_INFO"
	.sectionflags	@""
	.align	4


	//----- nvinfo : EIATTR_CUDA_API_VERSION
	.align		4
        /*0000*/ 	.byte	0x04, 0x37
        /*0002*/ 	.short	(.L_182 - .L_181)
.L_181:
        /*0004*/ 	.word	0x00000082


	//----- nvinfo : EIATTR_KPARAM_INFO
	.align		4
.L_182:
        /*0008*/ 	.byte	0x04, 0x17
        /*000a*/ 	.short	(.L_184 - .L_183)
.L_183:
        /*000c*/ 	.word	0x00000000
        /*0010*/ 	.short	0x000b
        /*0012*/ 	.short	0x0050
        /*0014*/ 	.byte	0x00, 0xf0, 0x11, 0x00


	//----- nvinfo : EIATTR_KPARAM_INFO
	.align		4
.L_184:
        /*0018*/ 	.byte	0x04, 0x17
        /*001a*/ 	.short	(.L_186 - .L_185)
.L_185:
        /*001c*/ 	.word	0x00000000
        /*0020*/ 	.short	0x000a
        /*0022*/ 	.short	0x004c
        /*0024*/ 	.byte	0x00, 0xf0, 0x11, 0x00


	//----- nvinfo : EIATTR_KPARAM_INFO
	.align		4
.L_186:
        /*0028*/ 	.byte	0x04, 0x17
        /*002a*/ 	.short	(.L_188 - .L_187)
.L_187:
        /*002c*/ 	.word	0x00000000
        /*0030*/ 	.short	0x0009
        /*0032*/ 	.short	0x0048
        /*0034*/ 	.byte	0x00, 0xf0, 0x11, 0x00


	//----- nvinfo : EIATTR_KPARAM_INFO
	.align		4
.L_188:
        /*0038*/ 	.byte	0x04, 0x17
        /*003a*/ 	.short	(.L_190 - .L_189)
.L_189:
        /*003c*/ 	.word	0x00000000
        /*0040*/ 	.short	0x0008
        /*0042*/ 	.short	0x0040
        /*0044*/ 	.byte	0x00, 0xf5, 0x21, 0x00


	//----- nvinfo : EIATTR_KPARAM_INFO
	.align		4
.L_190:
        /*0048*/ 	.byte	0x04, 0x17
        /*004a*/ 	.short	(.L_192 - .L_191)
.L_191:
        /*004c*/ 	.word	0x00000000
        /*0050*/ 	.short	0x0007
        /*0052*/ 	.short	0x0038
        /*0054*/ 	.byte	0x00, 0xf5, 0x21, 0x00


	//----- nvinfo : EIATTR_KPARAM_INFO
	.align		4
.L_192:
        /*0058*/ 	.byte	0x04, 0x17
        /*005a*/ 	.short	(.L_194 - .L_193)
.L_193:
        /*005c*/ 	.word	0x00000000
        /*0060*/ 	.short	0x0006
        /*0062*/ 	.short	0x0030
        /*0064*/ 	.byte	0x00, 0xf5, 0x21, 0x00


	//----- nvinfo : EIATTR_KPARAM_INFO
	.align		4
.L_194:
        /*0068*/ 	.byte	0x04, 0x17
        /*006a*/ 	.short	(.L_196 - .L_195)
.L_195:
        /*006c*/ 	.word	0x00000000
        /*0070*/ 	.short	0x0005
        /*0072*/ 	.short	0x0028
        /*0074*/ 	.byte	0x00, 0xf5, 0x21, 0x00


	//----- nvinfo : EIATTR_KPARAM_INFO
	.align		4
.L_196:
        /*0078*/ 	.byte	0x04, 0x17
        /*007a*/ 	.short	(.L_198 - .L_197)
.L_197:
        /*007c*/ 	.word	0x00000000
        /*0080*/ 	.short	0x0004
        /*0082*/ 	.short	0x0020
        /*0084*/ 	.byte	0x00, 0xf5, 0x21, 0x00


	//----- nvinfo : EIATTR_KPARAM_INFO
	.align		4
.L_198:
        /*0088*/ 	.byte	0x04, 0x17
        /*008a*/ 	.short	(.L_200 - .L_199)
.L_199:
        /*008c*/ 	.word	0x00000000
        /*0090*/ 	.short	0x0003
        /*0092*/ 	.short	0x0018
        /*0094*/ 	.byte	0x00, 0xf5, 0x21, 0x00


	//----- nvinfo : EIATTR_KPARAM_INFO
	.align		4
.L_200:
        /*0098*/ 	.byte	0x04, 0x17
        /*009a*/ 	.short	(.L_202 - .L_201)
.L_201:
        /*009c*/ 	.word	0x00000000
        /*00a0*/ 	.short	0x0002
        /*00a2*/ 	.short	0x0010
        /*00a4*/ 	.byte	0x00, 0xf5, 0x21, 0x00


	//----- nvinfo : EIATTR_KPARAM_INFO
	.align		4
.L_202:
        /*00a8*/ 	.byte	0x04, 0x17
        /*00aa*/ 	.short	(.L_204 - .L_203)
.L_203:
        /*00ac*/ 	.word	0x00000000
        /*00b0*/ 	.short	0x0001
        /*00b2*/ 	.short	0x0008
        /*00b4*/ 	.byte	0x00, 0xf5, 0x21, 0x00


	//----- nvinfo : EIATTR_KPARAM_INFO
	.align		4
.L_204:
        /*00b8*/ 	.byte	0x04, 0x17
        /*00ba*/ 	.short	(.L_206 - .L_205)
.L_205:
        /*00bc*/ 	.word	0x00000000
        /*00c0*/ 	.short	0x0000
        /*00c2*/ 	.short	0x0000
        /*00c4*/ 	.byte	0x00, 0xf5, 0x21, 0x00


	//----- nvinfo : EIATTR_SPARSE_MMA_MASK
	.align		4
.L_206:
        /*00c8*/ 	.byte	0x03, 0x50
        /*00ca*/ 	.short	0x0000


	//----- nvinfo : EIATTR_MAXREG_COUNT
	.align		4
        /*00cc*/ 	.byte	0x03, 0x1b
        /*00ce*/ 	.short	0x00ff


	//----- nvinfo : EIATTR_MERCURY_ISA_VERSION
	.align		4
        /*00d0*/ 	.byte	0x03, 0x5f
        /*00d2*/ 	.short	0x0101


	//----- nvinfo : EIATTR_VRC_CTA_INIT_COUNT
	.align		4
        /*00d4*/ 	.byte	0x02, 0x4a
	.zero		1
	.zero		1


	//----- nvinfo : EIATTR_EXIT_INSTR_OFFSETS
	.align		4
        /*00d8*/ 	.byte	0x04, 0x1c
        /*00da*/ 	.short	(.L_208 - .L_207)


	//   ....[0]....
.L_207:
        /*00dc*/ 	.word	0x000000c0


	//   ....[1]....
        /*00e0*/ 	.word	0x00000410


	//----- nvinfo : EIATTR_CBANK_PARAM_SIZE
	.align		4
.L_208:
        /*00e4*/ 	.byte	0x03, 0x19
        /*00e6*/ 	.short	0x0054


	//----- nvinfo : EIATTR_PARAM_CBANK
	.align		4
        /*00e8*/ 	.byte	0x04, 0x0a
        /*00ea*/ 	.short	(.L_210 - .L_209)
	.align		4
.L_209:
        /*00ec*/ 	.word	index@(.nv.constant0._Z24multiply_rgbImage_byMaskPfPhS0_S_S_S_S_S_S_iii)
        /*00f0*/ 	.short	0x0380
        /*00f2*/ 	.short	0x0054


	//----- nvinfo : EIATTR_SW_WAR
	.align		4
.L_210:
        /*00f4*/ 	.byte	0x04, 0x36
        /*00f6*/ 	.short	(.L_212 - .L_211)
.L_211:
        /*00f8*/ 	.word	0x00000008
.L_212:


//--------------------- .nv.callgraph             --------------------------
	.section	.nv.callgraph,"",@"SHT_CUDA_CALLGRAPH"
	.align	4
	.sectionentsize	8
	.align		4
        /*0000*/ 	.word	0x00000000
	.align		4
        /*0004*/ 	.word	0xffffffff
	.align		4
        /*0008*/ 	.word	0x00000000
	.align		4
        /*000c*/ 	.word	0xfffffffe
	.align		4
        /*0010*/ 	.word	0x00000000
	.align		4
        /*0014*/ 	.word	0xfffffffd
	.align		4
        /*0018*/ 	.word	0x00000000
	.align		4
        /*001c*/ 	.word	0xfffffffc


//--------------------- .nv.constant4             --------------------------
	.section	.nv.constant4,"a",@progbits
	.align	8
	.align		8
.nv.constant4:
        /*0000*/ 	.dword	_ZN34_INTERNAL_5b63fc89_4_k_cu_be664c474cuda3std3__45__cpo5beginE
	.align		8
        /*0008*/ 	.dword	_ZN34_INTERNAL_5b63fc89_4_k_cu_be664c474cuda3std3__45__cpo3endE
	.align		8
        /*0010*/ 	.dword	_ZN34_INTERNAL_5b63fc89_4_k_cu_be664c474cuda3std3__45__cpo6cbeginE
	.align		8
        /*0018*/ 	.dword	_ZN34_INTERNAL_5b63fc89_4_k_cu_be664c474cuda3std3__45__cpo4cendE
	.align		8
        /*0020*/ 	.dword	_ZN34_INTERNAL_5b63fc89_4_k_cu_be664c474cuda3std3__45__cpo6rbeginE
	.align		8
        /*0028*/ 	.dword	_ZN34_INTERNAL_5b63fc89_4_k_cu_be664c474cuda3std3__45__cpo4rendE
	.align		8
        /*0030*/ 	.dword	_ZN34_INTERNAL_5b63fc89_4_k_cu_be664c474cuda3std3__45__cpo7crbeginE
	.align		8
        /*0038*/ 	.dword	_ZN34_INTERNAL_5b63fc89_4_k_cu_be664c474cuda3std3__45__cpo5crendE
	.align		8
        /*0040*/ 	.dword	_ZN34_INTERNAL_5b63fc89_4_k_cu_be664c474cuda3std3__436_GLOBAL__N__5b63fc89_4_k_cu_be664c476ignoreE
	.align		8
        /*0048*/ 	.dword	_ZN34_INTERNAL_5b63fc89_4_k_cu_be664c474cuda3std3__419piecewise_constructE
	.align		8
        /*0050*/ 	.dword	_ZN34_INTERNAL_5b63fc89_4_k_cu_be664c474cuda3std3__48in_placeE
	.align		8
        /*0058*/ 	.dword	_ZN34_INTERNAL_5b63fc89_4_k_cu_be664c474cuda3std3__420unreachable_sentinelE
	.align		8
        /*0060*/ 	.dword	_ZN34_INTERNAL_5b63fc89_4_k_cu_be664c474cuda3std3__47nulloptE
	.align		8
        /*0068*/ 	.dword	_ZN34_INTERNAL_5b63fc89_4_k_cu_be664c474cuda3std3__48unexpectE
	.align		8
        /*0070*/ 	.dword	_ZN34_INTERNAL_5b63fc89_4_k_cu_be664c474cuda3std6ranges3__45__cpo4swapE
	.align		8
        /*0078*/ 	.dword	_ZN34_INTERNAL_5b63fc89_4_k_cu_be664c474cuda3std6ranges3__45__cpo9iter_moveE
	.align		8
        /*0080*/ 	.dword	_ZN34_INTERNAL_5b63fc89_4_k_cu_be664c474cuda3std6ranges3__45__cpo5beginE
	.align		8
        /*0088*/ 	.dword	_ZN34_INTERNAL_5b63fc89_4_k_cu_be664c474cuda3std6ranges3__45__cpo3endE
	.align		8
        /*0090*/ 	.dword	_ZN34_INTERNAL_5b63fc89_4_k_cu_be664c474cuda3std6ranges3__45__cpo6cbeginE
	.align		8
        /*0098*/ 	.dword	_ZN34_INTERNAL_5b63fc89_4_k_cu_be664c474cuda3std6ranges3__45__cpo4cendE
	.align		8
        /*00a0*/ 	.dword	_ZN34_INTERNAL_5b63fc89_4_k_cu_be664c474cuda3std6ranges3__45__cpo7advanceE
	.align		8
        /*00a8*/ 	.dword	_ZN34_INTERNAL_5b63fc89_4_k_cu_be664c474cuda3std6ranges3__45__cpo9iter_swapE
	.align		8
        /*00b0*/ 	.dword	_ZN34_INTERNAL_5b63fc89_4_k_cu_be664c474cuda3std6ranges3__45__cpo4nextE
	.align		8
        /*00b8*/ 	.dword	_ZN34_INTERNAL_5b63fc89_4_k_cu_be664c474cuda3std6ranges3__45__cpo4prevE
	.align		8
        /*00c0*/ 	.dword	_ZN34_INTERNAL_5b63fc89_4_k_cu_be664c474cuda3std6ranges3__45__cpo4dataE
	.align		8
        /*00c8*/ 	.dword	_ZN34_INTERNAL_5b63fc89_4_k_cu_be664c474cuda3std6ranges3__45__cpo5cdataE
	.align		8
        /*00d0*/ 	.dword	_ZN34_INTERNAL_5b63fc89_4_k_cu_be664c474cuda3std6ranges3__45__cpo4sizeE
	.align		8
        /*00d8*/ 	.dword	_ZN34_INTERNAL_5b63fc89_4_k_cu_be664c474cuda3std6ranges3__45__cpo5ssizeE
	.align		8
        /*00e0*/ 	.dword	_ZN34_INTERNAL_5b63fc89_4_k_cu_be664c474cuda3std6ranges3__45__cpo8distanceE
	.align		8
        /*00e8*/ 	.dword	_ZN34_INTERNAL_5b63fc89_4_k_cu_be664c476thrust24THRUST_300001_SM_1000_NS8cuda_cub3parE
	.align		8
        /*00f0*/ 	.dword	_ZN34_INTERNAL_5b63fc89_4_k_cu_be664c476thrust24THRUST_300001_SM_1000_NS8cuda_cub10par_nosyncE
	.align		8
        /*00f8*/ 	.dword	_ZN34_INTERNAL_5b63fc89_4_k_cu_be664c476thrust24THRUST_300001_SM_1000_NS6system6detail10sequential3seqE
	.align		8
        /*0100*/ 	.dword	_ZN34_INTERNAL_5b63fc89_4_k_cu_be664c476thrust24THRUST_300001_SM_1000_NS12placeholders2_1E
	.align		8
        /*0108*/ 	.dword	_ZN34_INTERNAL_5b63fc89_4_k_cu_be664c476thrust24THRUST_300001_SM_1000_NS12placeholders2_2E
	.align		8
        /*0110*/ 	.dword	_ZN34_INTERNAL_5b63fc89_4_k_cu_be664c476thrust24THRUST_300001_SM_1000_NS12placeholders2_3E
	.align		8
        /*0118*/ 	.dword	_ZN34_INTERNAL_5b63fc89_4_k_cu_be664c476thrust24THRUST_300001_SM_1000_NS12placeholders2_4E
	.align		8
        /*0120*/ 	.dword	_ZN34_INTERNAL_5b63fc89_4_k_cu_be664c476thrust24THRUST_300001_SM_1000_NS12placeholders2_5E
	.align		8
        /*0128*/ 	.dword	_ZN34_INTERNAL_5b63fc89_4_k_cu_be664c476thrust24THRUST_300001_SM_1000_NS12placeholders2_6E
	.align		8
        /*0130*/ 	.dword	_ZN34_INTERNAL_5b63fc89_4_k_cu_be664c476thrust24THRUST_300001_SM_1000_NS12placeholders2_7E
	.align		8
        /*0138*/ 	.dword	_ZN34_INTERNAL_5b63fc89_4_k_cu_be664c476thrust24THRUST_300001_SM_1000_NS12placeholders2_8E
	.align		8
        /*0140*/ 	.dword	_ZN34_INTERNAL_5b63fc89_4_k_cu_be664c476thrust24THRUST_300001_SM_1000_NS12placeholders2_9E
	.align		8
        /*0148*/ 	.dword	_ZN34_INTERNAL_5b63fc89_4_k_cu_be664c476thrust24THRUST_300001_SM_1000_NS12placeholders3_10E
	.align		8
        /*0150*/ 	.dword	_ZN34_INTERNAL_5b63fc89_4_k_cu_be664c476thrust24THRUST_300001_SM_1000_NS3seqE


//--------------------- .text._ZN3cub18CUB_300001_SM_10006detail11EmptyKernelIvEEvv --------------------------
	.section	.text._ZN3cub18CUB_300001_SM_10006detail11EmptyKernelIvEEvv,"ax",@progbits
	.align	128
        .global         _ZN3cub18CUB_300001_SM_10006detail11EmptyKernelIvEEvv
        .type           _ZN3cub18CUB_300001_SM_10006detail11EmptyKernelIvEEvv,@function
        .size           _ZN3cub18CUB_300001_SM_10006detail11EmptyKernelIvEEvv,(.L_x_53 - _ZN3cub18CUB_300001_SM_10006detail11EmptyKernelIvEEvv)
        .other          _ZN3cub18CUB_300001_SM_10006detail11EmptyKernelIvEEvv,@"STO_CUDA_ENTRY STV_DEFAULT"
_ZN3cub18CUB_300001_SM_10006detail11EmptyKernelIvEEvv:
.text._ZN3cub18CUB_300001_SM_10006detail11EmptyKernelIvEEvv:
[----:B------:R-:W-:Y:S01]  /*0000*/  LDC R1, c[0x0][0x37c] ;  /* 0x0000df00ff017b82 */ /* 0x000fe20000000800 */
[----:B------:R-:W-:Y:S05]  /*0010*/  EXIT ;  /* 0x000000000000794d */ /* 0x000fea0003800000 */
.L_x_0:
[----:B------:R-:W-:-:S00]  /*0020*/  BRA `(.L_x_0) ;  /* 0xfffffffc00fc7947 */ /* 0x000fc0000383ffff */
[----:B------:R-:W-:-:S00]  /*0030*/  NOP ;  /* 0x0000000000007918 */ /* 0x000fc00000000000 */
        /* <DEDUP_REMOVED lines=12> */
.L_x_53:


//--------------------- .text._Z31calculate_final_image_optimisedfffPfS_S_iii --------------------------
	.section	.text._Z31calculate_final_image_optimisedfffPfS_S_iii,"ax",@progbits
	.align	128
        .global         _Z31calculate_final_image_optimisedfffPfS_S_iii
        .type           _Z31calculate_final_image_optimisedfffPfS_S_iii,@function
        .size           _Z31calculate_final_image_optimisedfffPfS_S_iii,(.L_x_51 - _Z31calculate_final_image_optimisedfffPfS_S_iii)
        .other          _Z31calculate_final_image_optimisedfffPfS_S_iii,@"STO_CUDA_ENTRY STV_DEFAULT"
_Z31calculate_final_image_optimisedfffPfS_S_iii:
.text._Z31calculate_final_image_optimisedfffPfS_S_iii:
[----:B------:R-:W-:Y:S01]  /*0000*/  LDC R1, c[0x0][0x37c] ;  /* 0x0000df00ff017b82 */ /* 0x000fe20000000800 */
[----:B------:R-:W0:Y:S07]  /*0010*/  S2R R3, SR_TID.Y ;  /* 0x0000000000037919 */ /* 0x000e2e0000002200 */
[----:B------:R-:W1:Y:S01]  /*0020*/  LDC R5, c[0x0][0x360] ;  /* 0x0000d800ff057b82 */ /* 0x000e620000000800 */
[----:B------:R-:W2:Y:S01]  /*0030*/  LDCU.64 UR6, c[0x0][0x3a8] ;  /* 0x00007500ff0677ac */ /* 0x000ea20008000a00 */
[----:B------:R-:W1:Y:S06]  /*0040*/  S2R R0, SR_TID.X ;  /* 0x0000000000007919 */ /* 0x000e6c0000002100 */
[----:B------:R-:W0:Y:S08]  /*0050*/  S2UR UR5, SR_CTAID.Y ;  /* 0x00000000000579c3 */ /* 0x000e300000002600 */
[----:B------:R-:W0:Y:S08]  /*0060*/  LDC R2, c[0x0][0x364] ;  /* 0x0000d900ff027b82 */ /* 0x000e300000000800 */
[----:B------:R-:W1:Y:S01]  /*0070*/  S2UR UR4, SR_CTAID.X ;  /* 0x00000000000479c3 */ /* 0x000e620000002500 */
[----:B0-----:R-:W-:-:S05]  /*0080*/  IMAD R3, R2, UR5, R3 ;  /* 0x0000000502037c24 */ /* 0x001fca000f8e0203 */
[----:B--2---:R-:W-:Y:S01]  /*0090*/  ISETP.GE.AND P0, PT, R3, UR7, PT ;  /* 0x0000000703007c0c */ /* 0x004fe2000bf06270 */
[----:B-1----:R-:W-:-:S05]  /*00a0*/  IMAD R0, R5, UR4, R0 ;  /* 0x0000000405007c24 */ /* 0x002fca000f8e0200 */
[----:B------:R-:W-:-:S13]  /*00b0*/  ISETP.GE.OR P0, PT, R0, UR6, P0 ;  /* 0x0000000600007c0c */ /* 0x000fda0008706670 */
[----:B------:R-:W-:Y:S05]  /*00c0*/  @P0 EXIT ;  /* 0x000000000000094d */ /* 0x000fea0003800000 */
[----:B------:R-:W0:Y:S01]  /*00d0*/  LDC.64 R4, c[0x0][0x398] ;  /* 0x0000e600ff047b82 */ /* 0x000e220000000a00 */
[----:B------:R-:W1:Y:S01]  /*00e0*/  LDCU.64 UR4, c[0x0][0x358] ;  /* 0x00006b00ff0477ac */ /* 0x000e620008000a00 */
[----:B------:R-:W-:Y:S01]  /*00f0*/  IMAD R3, R3, UR6, R0 ;  /* 0x0000000603037c24 */ /* 0x000fe2000f8e0200 */
[----:B------:R-:W2:Y:S05]  /*0100*/  LDCU UR6, c[0x0][0x3b0] ;  /* 0x00007600ff0677ac */ /* 0x000eaa0008000800 */
[----:B------:R-:W3:Y:S08]  /*0110*/  LDC.64 R10, c[0x0][0x390] ;  /* 0x0000e400ff0a7b82 */ /* 0x000ef00000000a00 */
[----:B------:R-:W4:Y:S01]  /*0120*/  LDC R13, c[0x0][0x380] ;  /* 0x0000e000ff0d7b82 */ /* 0x000f220000000800 */
[----:B0-----:R-:W-:-:S05]  /*0130*/  IMAD.WIDE R4, R3, 0x4, R4 ;  /* 0x0000000403047825 */ /* 0x001fca00078e0204 */
[----:B-1----:R-:W4:Y:S01]  /*0140*/  LDG.E R0, desc[UR4][R4.64] ;  /* 0x0000000404007981 */ /* 0x002f22000c1e1900 */
[----:B--2---:R-:W-:-:S04]  /*0150*/  IMAD R6, R3, UR6, RZ ;  /* 0x0000000603067c24 */ /* 0x004fc8000f8e02ff */
[----:B---3--:R-:W-:-:S05]  /*0160*/  IMAD.WIDE R10, R6, 0x4, R10 ;  /* 0x00000004060a7825 */ /* 0x008fca00078e020a */
[----:B------:R0:W5:Y:S04]  /*0170*/  LDG.E R8, desc[UR4][R10.64] ;  /* 0x000000040a087981 */ /* 0x000168000c1e1900 */
[----:B------:R0:W5:Y:S04]  /*0180*/  LDG.E R2, desc[UR4][R10.64+0x4] ;  /* 0x000004040a027981 */ /* 0x000168000c1e1900 */
[----:B------:R0:W5:Y:S01]  /*0190*/  LDG.E R7, desc[UR4][R10.64+0x8] ;  /* 0x000008040a077981 */ /* 0x000162000c1e1900 */
[----:B------:R-:W-:Y:S01]  /*01a0*/  BSSY.RECONVERGENT B0, `(.L_x_1) ;  /* 0x000000f000007945 */ /* 0x000fe20003800200 */
[----:B----4-:R-:W-:-:S04]  /*01b0*/  FADD R0, -R0, 1 ;  /* 0x3f80000000007421 */ /* 0x010fc80000000100 */
[----:B------:R-:W-:Y:S01]  /*01c0*/  FFMA R3, R0, R13, 1 ;  /* 0x3f80000000037423 */ /* 0x000fe2000000000d */
[----:B------:R-:W-:-:S03]  /*01d0*/  FADD R0, R13, 1 ;  /* 0x3f8000000d007421 */ /* 0x000fc60000000000 */
[----:B------:R-:W1:Y:S08]  /*01e0*/  MUFU.RCP R12, R3 ;  /* 0x00000003000c7308 */ /* 0x000e700000001000 */
[----:B------:R-:W2:Y:S01]  /*01f0*/  FCHK P0, R0, R3 ;  /* 0x0000000300007302 */ /* 0x000ea20000000000 */
[----:B-1----:R-:W-:-:S04]  /*0200*/  FFMA R9, -R3, R12, 1 ;  /* 0x3f80000003097423 */ /* 0x002fc8000000010c */
[----:B------:R-:W-:-:S04]  /*0210*/  FFMA R9, R12, R9, R12 ;  /* 0x000000090c097223 */ /* 0x000fc8000000000c */
[----:B------:R-:W-:-:S04]  /*0220*/  FFMA R12, R0, R9, RZ ;  /* 0x00000009000c7223 */ /* 0x000fc800000000ff */
[----:B------:R-:W-:-:S04]  /*0230*/  FFMA R13, -R3, R12, R0 ;  /* 0x0000000c030d7223 */ /* 0x000fc80000000100 */
[----:B------:R-:W-:Y:S01]  /*0240*/  FFMA R9, R9, R13, R12 ;  /* 0x0000000d09097223 */ /* 0x000fe2000000000c */
[----:B0-2---:R-:W-:Y:S06]  /*0250*/  @!P0 BRA `(.L_x_2) ;  /* 0x00000000000c8947 */ /* 0x005fec0003800000 */
[----:B------:R-:W-:-:S07]  /*0260*/  MOV R10, 0x280 ;  /* 0x00000280000a7802 */ /* 0x000fce0000000f00 */
[----:B-----5:R-:W-:Y:S05]  /*0270*/  CALL.REL.NOINC `($__internal_0_$__cuda_sm3x_div_rn_noftz_f32_slowpath) ;  /* 0x0000000000c47944 */ /* 0x020fea0003c00000 */
[----:B------:R-:W-:-:S07]  /*0280*/  IMAD.MOV.U32 R9, RZ, RZ, R0 ;  /* 0x000000ffff097224 */ /* 0x000fce00078e0000 */
.L_x_2:
[----:B------:R-:W-:Y:S05]  /*0290*/  BSYNC.RECONVERGENT B0 ;  /* 0x0000000000007941 */ /* 0x000fea0003800200 */
.L_x_1:
[----:B------:R-:W0:Y:S01]  /*02a0*/  LDC.64 R10, c[0x0][0x3a0] ;  /* 0x0000e800ff0a7b82 */ /* 0x000e220000000a00 */
[----:B-----5:R-:W-:-:S07]  /*02b0*/  FMUL R3, R8, R9 ;  /* 0x0000000908037220 */ /* 0x020fce0000400000 */
[----:B------:R-:W1:Y:S01]  /*02c0*/  LDC R15, c[0x0][0x384] ;  /* 0x0000e100ff0f7b82 */ /* 0x000e620000000800 */
[----:B0-----:R-:W-:-:S05]  /*02d0*/  IMAD.WIDE R8, R6, 0x4, R10 ;  /* 0x0000000406087825 */ /* 0x001fca00078e020a */
[----:B------:R0:W-:Y:S04]  /*02e0*/  STG.E desc[UR4][R8.64], R3 ;  /* 0x0000000308007986 */ /* 0x0001e8000c101904 */
[----:B------:R-:W2:Y:S01]  /*02f0*/  LDG.E R0, desc[UR4][R4.64] ;  /* 0x0000000404007981 */ /* 0x000ea2000c1e1900 */
[----:B------:R-:W-:Y:S01]  /*0300*/  BSSY.RECONVERGENT B0, `(.L_x_3) ;  /* 0x0000010000007945 */ /* 0x000fe20003800200 */
[----:B--2---:R-:W-:-:S04]  /*0310*/  FADD R0, -R0, 1 ;  /* 0x3f80000000007421 */ /* 0x004fc80000000100 */
[----:B-1----:R-:W-:Y:S01]  /*0320*/  FFMA R11, R0, R15, 1 ;  /* 0x3f800000000b7423 */ /* 0x002fe2000000000f */
[----:B------:R-:W-:-:S03]  /*0330*/  FADD R0, R15, 1 ;  /* 0x3f8000000f007421 */ /* 0x000fc60000000000 */
[----:B------:R-:W1:Y:S08]  /*0340*/  MUFU.RCP R6, R11 ;  /* 0x0000000b00067308 */ /* 0x000e700000001000 */
[----:B------:R-:W2:Y:S01]  /*0350*/  FCHK P0, R0, R11 ;  /* 0x0000000b00007302 */ /* 0x000ea20000000000 */
[----:B-1----:R-:W-:-:S04]  /*0360*/  FFMA R13, -R11, R6, 1 ;  /* 0x3f8000000b0d7423 */ /* 0x002fc80000000106 */
[----:B------:R-:W-:-:S04]  /*0370*/  FFMA R13, R6, R13, R6 ;  /* 0x0000000d060d7223 */ /* 0x000fc80000000006 */
[----:B------:R-:W-:-:S04]  /*0380*/  FFMA R6, R0, R13, RZ ;  /* 0x0000000d00067223 */ /* 0x000fc800000000ff */
[----:B0-----:R-:W-:-:S04]  /*0390*/  FFMA R3, -R11, R6, R0 ;  /* 0x000000060b037223 */ /* 0x001fc80000000100 */
[----:B------:R-:W-:Y:S01]  /*03a0*/  FFMA R3, R13, R3, R6 ;  /* 0x000000030d037223 */ /* 0x000fe20000000006 */
[----:B--2---:R-:W-:Y:S06]  /*03b0*/  @!P0 BRA `(.L_x_4) ;  /* 0x0000000000108947 */ /* 0x004fec0003800000 */
[----:B------:R-:W-:Y:S01]  /*03c0*/  IMAD.MOV.U32 R3, RZ, RZ, R11 ;  /* 0x000000ffff037224 */ /* 0x000fe200078e000b */
[----:B------:R-:W-:-:S07]  /*03d0*/  MOV R10, 0x3f0 ;  /* 0x000003f0000a7802 */ /* 0x000fce0000000f00 */
[----:B------:R-:W-:Y:S05]  /*03e0*/  CALL.REL.NOINC `($__internal_0_$__cuda_sm3x_div_rn_noftz_f32_slowpath) ;  /* 0x0000000000687944 */ /* 0x000fea0003c00000 */
[----:B------:R-:W-:-:S07]  /*03f0*/  MOV R3, R0 ;  /* 0x0000000000037202 */ /* 0x000fce0000000f00 */
.L_x_4:
[----:B------:R-:W-:Y:S05]  /*0400*/  BSYNC.RECONVERGENT B0 ;  /* 0x0000000000007941 */ /* 0x000fea0003800200 */
.L_x_3:
[----:B------:R-:W-:Y:S01]  /*0410*/  FMUL R3, R2, R3 ;  /* 0x0000000302037220 */ /* 0x000fe20000400000 */
[----:B------:R-:W0:Y:S04]  /*0420*/  LDC R15, c[0x0][0x388] ;  /* 0x0000e200ff0f7b82 */ /* 0x000e280000000800 */
[----:B------:R1:W-:Y:S04]  /*0430*/  STG.E desc[UR4][R8.64+0x4], R3 ;  /* 0x0000040308007986 */ /* 0x0003e8000c101904 */
[----:B------:R-:W2:Y:S01]  /*0440*/  LDG.E R4, desc[UR4][R4.64] ;  /* 0x0000000404047981 */ /* 0x000ea2000c1e1900 */
[----:B------:R-:W-:Y:S01]  /*0450*/  BSSY.RECONVERGENT B0, `(.L_x_5) ;  /* 0x0000010000007945 */ /* 0x000fe20003800200 */
[----:B--2---:R-:W-:-:S04]  /*0460*/  FADD R0, -R4, 1 ;  /* 0x3f80000004007421 */ /* 0x004fc80000000100 */
[----:B0-----:R-:W-:Y:S01]  /*0470*/  FFMA R11, R0, R15, 1 ;  /* 0x3f800000000b7423 */ /* 0x001fe2000000000f */
[----:B------:R-:W-:-:S03]  /*0480*/  FADD R0, R15, 1 ;  /* 0x3f8000000f007421 */ /* 0x000fc60000000000 */
[----:B------:R-:W0:Y:S08]  /*0490*/  MUFU.RCP R2, R11 ;  /* 0x0000000b00027308 */ /* 0x000e300000001000 */
[----:B------:R-:W2:Y:S01]  /*04a0*/  FCHK P0, R0, R11 ;  /* 0x0000000b00007302 */ /* 0x000ea20000000000 */
[----:B0-----:R-:W-:-:S04]  /*04b0*/  FFMA R13, -R11, R2, 1 ;  /* 0x3f8000000b0d7423 */ /* 0x001fc80000000102 */
[----:B------:R-:W-:-:S04]  /*04c0*/  FFMA R13, R2, R13, R2 ;  /* 0x0000000d020d7223 */ /* 0x000fc80000000002 */
[----:B------:R-:W-:-:S04]  /*04d0*/  FFMA R2, R0, R13, RZ ;  /* 0x0000000d00027223 */ /* 0x000fc800000000ff */
[----:B-1----:R-:W-:-:S04]  /*04e0*/  FFMA R3, -R11, R2, R0 ;  /* 0x000000020b037223 */ /* 0x002fc80000000100 */
[----:B------:R-:W-:Y:S01]  /*04f0*/  FFMA R2, R13, R3, R2 ;  /* 0x000000030d027223 */ /* 0x000fe20000000002 */
[----:B--2---:R-:W-:Y:S06]  /*0500*/  @!P0 BRA `(.L_x_6) ;  /* 0x0000000000108947 */ /* 0x004fec0003800000 */
[----:B------:R-:W-:Y:S01]  /*0510*/  IMAD.MOV.U32 R3, RZ, RZ, R11 ;  /* 0x000000ffff037224 */ /* 0x000fe200078e000b */
[----:B------:R-:W-:-:S07]  /*0520*/  MOV R10, 0x540 ;  /* 0x00000540000a7802 */ /* 0x000fce0000000f00 */
[----:B------:R-:W-:Y:S05]  /*0530*/  CALL.REL.NOINC `($__internal_0_$__cuda_sm3x_div_rn_noftz_f32_slowpath) ;  /* 0x0000000000147944 */ /* 0x000fea0003c00000 */
[----:B------:R-:W-:-:S07]  /*0540*/  MOV R2, R0 ;  /* 0x0000000000027202 */ /* 0x000fce0000000f00 */
.L_x_6:
[----:B------:R-:W-:Y:S05]  /*0550*/  BSYNC.RECONVERGENT B0 ;  /* 0x0000000000007941 */ /* 0x000fea0003800200 */
.L_x_5:
[----:B------:R-:W-:-:S05]  /*0560*/  FMUL R7, R7, R2 ;  /* 0x0000000207077220 */ /* 0x000fca0000400000 */
[----:B------:R-:W-:Y:S01]  /*0570*/  STG.E desc[UR4][R8.64+0x8], R7 ;  /* 0x0000080708007986 */ /* 0x000fe2000c101904 */
[----:B------:R-:W-:Y:S05]  /*0580*/  EXIT ;  /* 0x000000000000794d */ /* 0x000fea0003800000 */
        .weak           $__internal_0_$__cuda_sm3x_div_rn_noftz_f32_slowpath
        .type           $__internal_0_$__cuda_sm3x_div_rn_noftz_f32_slowpath,@function
        .size           $__internal_0_$__cuda_sm3x_div_rn_noftz_f32_slowpath,(.L_x_51 - $__internal_0_$__cuda_sm3x_div_rn_noftz_f32_slowpath)
$__internal_0_$__cuda_sm3x_div_rn_noftz_f32_slowpath:
[----:B------:R-:W-:Y:S01]  /*0590*/  SHF.R.U32.HI R12, RZ, 0x17, R3 ;  /* 0x00000017ff0c7819 */ /* 0x000fe20000011603 */
[----:B------:R-:W-:Y:S01]  /*05a0*/  BSSY.RECONVERGENT B1, `(.L_x_7) ;  /* 0x0000062000017945 */ /* 0x000fe20003800200 */
[----:B------:R-:W-:Y:S02]  /*05b0*/  SHF.R.U32.HI R11, RZ, 0x17, R0 ;  /* 0x00000017ff0b7819 */ /* 0x000fe40000011600 */
[----:B------:R-:W-:Y:S02]  /*05c0*/  LOP3.LUT R12, R12, 0xff, RZ, 0xc0, !PT ;  /* 0x000000ff0c0c7812 */ /* 0x000fe400078ec0ff */
[----:B------:R-:W-:-:S03]  /*05d0*/  LOP3.LUT R16, R11, 0xff, RZ, 0xc0, !PT ;  /* 0x000000ff0b107812 */ /* 0x000fc600078ec0ff */
[----:B------:R-:W-:Y:S01]  /*05e0*/  VIADD R14, R12, 0xffffffff ;  /* 0xffffffff0c0e7836 */ /* 0x000fe20000000000 */
[----:B------:R-:W-:-:S04]  /*05f0*/  IADD3 R13, PT, PT, R16, -0x1, RZ ;  /* 0xffffffff100d7810 */ /* 0x000fc80007ffe0ff */
[----:B------:R-:W-:-:S04]  /*0600*/  ISETP.GT.U32.AND P0, PT, R14, 0xfd, PT ;  /* 0x000000fd0e00780c */ /* 0x000fc80003f04070 */
[----:B------:R-:W-:-:S13]  /*0610*/  ISETP.GT.U32.OR P0, PT, R13, 0xfd, P0 ;  /* 0x000000fd0d00780c */ /* 0x000fda0000704470 */
[----:B------:R-:W-:Y:S01]  /*0620*/  @!P0 IMAD.MOV.U32 R11, RZ, RZ, RZ ;  /* 0x000000ffff0b8224 */ /* 0x000fe200078e00ff */
[----:B------:R-:W-:Y:S06]  /*0630*/  @!P0 BRA `(.L_x_8) ;  /* 0x00000000005c8947 */ /* 0x000fec0003800000 */
[----:B------:R-:W-:Y:S02]  /*0640*/  FSETP.GTU.FTZ.AND P0, PT, |R0|, +INF , PT ;  /* 0x7f8000000000780b */ /* 0x000fe40003f1c200 */
[----:B------:R-:W-:-:S04]  /*0650*/  FSETP.GTU.FTZ.AND P1, PT, |R3|, +INF , PT ;  /* 0x7f8000000300780b */ /* 0x000fc80003f3c200 */
[----:B------:R-:W-:-:S13]  /*0660*/  PLOP3.LUT P0, PT, P0, P1, PT, 0xf8, 0x8f ;  /* 0x00000000008f781c */ /* 0x000fda0000703f70 */
[----:B------:R-:W-:Y:S05]  /*0670*/  @P0 BRA `(.L_x_9) ;  /* 0x00000004004c0947 */ /* 0x000fea0003800000 */
[----:B------:R-:W-:-:S13]  /*0680*/  LOP3.LUT P0, RZ, R3, 0x7fffffff, R0, 0xc8, !PT ;  /* 0x7fffffff03ff7812 */ /* 0x000fda000780c800 */
[----:B------:R-:W-:Y:S05]  /*0690*/  @!P0 BRA `(.L_x_10) ;  /* 0x00000004003c8947 */ /* 0x000fea0003800000 */
[C---:B------:R-:W-:Y:S02]  /*06a0*/  FSETP.NEU.FTZ.AND P2, PT, |R0|.reuse, +INF , PT ;  /* 0x7f8000000000780b */ /* 0x040fe40003f5d200 */
[----:B------:R-:W-:Y:S02]  /*06b0*/  FSETP.NEU.FTZ.AND P1, PT, |R3|, +INF , PT ;  /* 0x7f8000000300780b */ /* 0x000fe40003f3d200 */
[----:B------:R-:W-:-:S11]  /*06c0*/  FSETP.NEU.FTZ.AND P0, PT, |R0|, +INF , PT ;  /* 0x7f8000000000780b */ /* 0x000fd60003f1d200 */
[----:B------:R-:W-:Y:S05]  /*06d0*/  @!P1 BRA !P2, `(.L_x_10) ;  /* 0x00000004002c9947 */ /* 0x000fea0005000000 */
[----:B------:R-:W-:-:S04]  /*06e0*/  LOP3.LUT P2, RZ, R0, 0x7fffffff, RZ, 0xc0, !PT ;  /* 0x7fffffff00ff7812 */ /* 0x000fc8000784c0ff */
[----:B------:R-:W-:-:S13]  /*06f0*/  PLOP3.LUT P1, PT, P1, P2, PT, 0x2f, 0xf2 ;  /* 0x0000000000f2781c */ /* 0x000fda0000f24577 */
[----:B------:R-:W-:Y:S05]  /*0700*/  @P1 BRA `(.L_x_11) ;  /* 0x0000000400181947 */ /* 0x000fea0003800000 */
[----:B------:R-:W-:-:S04]  /*0710*/  LOP3.LUT P1, RZ, R3, 0x7fffffff, RZ, 0xc0, !PT ;  /* 0x7fffffff03ff7812 */ /* 0x000fc8000782c0ff */
[----:B------:R-:W-:-:S13]  /*0720*/  PLOP3.LUT P0, PT, P0, P1, PT, 0x2f, 0xf2 ;  /* 0x0000000000f2781c */ /* 0x000fda0000702577 */
[----:B------:R-:W-:Y:S05]  /*0730*/  @P0 BRA `(.L_x_12) ;  /* 0x0000000400000947 */ /* 0x000fea0003800000 */
[----:B------:R-:W-:Y:S02]  /*0740*/  ISETP.GE.AND P0, PT, R13, RZ, PT ;  /* 0x000000ff0d00720c */ /* 0x000fe40003f06270 */
[----:B------:R-:W-:-:S11]  /*0750*/  ISETP.GE.AND P1, PT, R14, RZ, PT ;  /* 0x000000ff0e00720c */ /* 0x000fd60003f26270 */
[----:B------:R-:W-:Y:S01]  /*0760*/  @P0 MOV R11, RZ ;  /* 0x000000ff000b0202 */ /* 0x000fe20000000f00 */
[----:B------:R-:W-:Y:S02]  /*0770*/  @!P0 IMAD.MOV.U32 R11, RZ, RZ, -0x40 ;  /* 0xffffffc0ff0b8424 */ /* 0x000fe400078e00ff */
[----:B------:R-:W-:Y:S01]  /*0780*/  @!P0 FFMA R0, R0, 1.84467440737095516160e+19, RZ ;  /* 0x5f80000000008823 */ /* 0x000fe200000000ff */
[----:B------:R-:W-:Y:S02]  /*0790*/  @!P1 FFMA R3, R3, 1.84467440737095516160e+19, RZ ;  /* 0x5f80000003039823 */ /* 0x000fe400000000ff */
[----:B------:R-:W-:-:S07]  /*07a0*/  @!P1 IADD3 R11, PT, PT, R11, 0x40, RZ ;  /* 0x000000400b0b9810 */ /* 0x000fce0007ffe0ff */
.L_x_8:
[----:B------:R-:W-:Y:S01]  /*07b0*/  LEA R14, R12, 0xc0800000, 0x17 ;  /* 0xc08000000c0e7811 */ /* 0x000fe200078eb8ff */
[----:B------:R-:W-:Y:S04]  /*07c0*/  BSSY.RECONVERGENT B2, `(.L_x_13) ;  /* 0x0000036000027945 */ /* 0x000fe80003800200 */
[----:B------:R-:W-:Y:S01]  /*07d0*/  IMAD.IADD R14, R3, 0x1, -R14 ;  /* 0x00000001030e7824 */ /* 0x000fe200078e0a0e */
[----:B------:R-:W-:-:S03]  /*07e0*/  IADD3 R3, PT, PT, R16, -0x7f, RZ ;  /* 0xffffff8110037810 */ /* 0x000fc60007ffe0ff */
[----:B------:R-:W0:Y:S01]  /*07f0*/  MUFU.RCP R13, R14 ;  /* 0x0000000e000d7308 */ /* 0x000e220000001000 */
[----:B------:R-:W-:Y:S01]  /*0800*/  FADD.FTZ R15, -R14, -RZ ;  /* 0x800000ff0e0f7221 */ /* 0x000fe20000010100 */
[C---:B------:R-:W-:Y:S01]  /*0810*/  IMAD R0, R3.reuse, -0x800000, R0 ;  /* 0xff80000003007824 */ /* 0x040fe200078e0200 */
[----:B------:R-:W-:-:S05]  /*0820*/  IADD3 R12, PT, PT, R3, 0x7f, -R12 ;  /* 0x0000007f030c7810 */ /* 0x000fca0007ffe80c */
[----:B------:R-:W-:Y:S02]  /*0830*/  IMAD.IADD R12, R12, 0x1, R11 ;  /* 0x000000010c0c7824 */ /* 0x000fe400078e020b */
[----:B0-----:R-:W-:-:S04]  /*0840*/  FFMA R16, R13, R15, 1 ;  /* 0x3f8000000d107423 */ /* 0x001fc8000000000f */
[----:B------:R-:W-:-:S04]  /*0850*/  FFMA R18, R13, R16, R13 ;  /* 0x000000100d127223 */ /* 0x000fc8000000000d */
[----:B------:R-:W-:-:S04]  /*0860*/  FFMA R13, R0, R18, RZ ;  /* 0x00000012000d7223 */ /* 0x000fc800000000ff */
[----:B------:R-:W-:-:S04]  /*0870*/  FFMA R16, R15, R13, R0 ;  /* 0x0000000d0f107223 */ /* 0x000fc80000000000 */
[----:B------:R-:W-:-:S04]  /*0880*/  FFMA R13, R18, R16, R13 ;  /* 0x00000010120d7223 */ /* 0x000fc8000000000d */
[----:B------:R-:W-:-:S04]  /*0890*/  FFMA R16, R15, R13, R0 ;  /* 0x0000000d0f107223 */ /* 0x000fc80000000000 */
[----:B------:R-:W-:-:S05]  /*08a0*/  FFMA R0, R18, R16, R13 ;  /* 0x0000001012007223 */ /* 0x000fca000000000d */
[----:B------:R-:W-:-:S04]  /*08b0*/  SHF.R.U32.HI R3, RZ, 0x17, R0 ;  /* 0x00000017ff037819 */ /* 0x000fc80000011600 */
[----:B------:R-:W-:-:S04]  /*08c0*/  LOP3.LUT R3, R3, 0xff, RZ, 0xc0, !PT ;  /* 0x000000ff03037812 */ /* 0x000fc800078ec0ff */
[----:B------:R-:W-:-:S05]  /*08d0*/  IADD3 R15, PT, PT, R3, R12, RZ ;  /* 0x0000000c030f7210 */ /* 0x000fca0007ffe0ff */
[----:B------:R-:W-:-:S05]  /*08e0*/  VIADD R3, R15, 0xffffffff ;  /* 0xffffffff0f037836 */ /* 0x000fca0000000000 */
[----:B------:R-:W-:-:S13]  /*08f0*/  ISETP.GE.U32.AND P0, PT, R3, 0xfe, PT ;  /* 0x000000fe0300780c */ /* 0x000fda0003f06070 */
[----:B------:R-:W-:Y:S05]  /*0900*/  @!P0 BRA `(.L_x_14) ;  /* 0x0000000000808947 */ /* 0x000fea0003800000 */
[----:B------:R-:W-:-:S13]  /*0910*/  ISETP.GT.AND P0, PT, R15, 0xfe, PT ;  /* 0x000000fe0f00780c */ /* 0x000fda0003f04270 */
[----:B------:R-:W-:Y:S05]  /*0920*/  @P0 BRA `(.L_x_15) ;  /* 0x00000000006c0947 */ /* 0x000fea0003800000 */
[----:B------:R-:W-:-:S13]  /*0930*/  ISETP.GE.AND P0, PT, R15, 0x1, PT ;  /* 0x000000010f00780c */ /* 0x000fda0003f06270 */
[----:B------:R-:W-:Y:S05]  /*0940*/  @P0 BRA `(.L_x_16) ;  /* 0x0000000000740947 */ /* 0x000fea0003800000 */
[----:B------:R-:W-:Y:S02]  /*0950*/  ISETP.GE.AND P0, PT, R15, -0x18, PT ;  /* 0xffffffe80f00780c */ /* 0x000fe40003f06270 */
[----:B------:R-:W-:-:S11]  /*0960*/  LOP3.LUT R0, R0, 0x80000000, RZ, 0xc0, !PT ;  /* 0x8000000000007812 */ /* 0x000fd600078ec0ff */
[----:B------:R-:W-:Y:S05]  /*0970*/  @!P0 BRA `(.L_x_16) ;  /* 0x0000000000688947 */ /* 0x000fea0003800000 */
[CCC-:B------:R-:W-:Y:S01]  /*0980*/  FFMA.RZ R3, R18.reuse, R16.reuse, R13.reuse ;  /* 0x0000001012037223 */ /* 0x1c0fe2000000c00d */
[C---:B------:R-:W-:Y:S01]  /*0990*/  IADD3 R14, PT, PT, R15.reuse, 0x20, RZ ;  /* 0x000000200f0e7810 */ /* 0x040fe20007ffe0ff */
[CCC-:B------:R-:W-:Y:S01]  /*09a0*/  FFMA.RM R12, R18.reuse, R16.reuse, R13.reuse ;  /* 0x00000010120c7223 */ /* 0x1c0fe2000000400d */
[----:B------:R-:W-:Y:S02]  /*09b0*/  ISETP.NE.AND P2, PT, R15, RZ, PT ;  /* 0x000000ff0f00720c */ /* 0x000fe40003f45270 */
[----:B------:R-:W-:Y:S01]  /*09c0*/  LOP3.LUT R11, R3, 0x7fffff, RZ, 0xc0, !PT ;  /* 0x007fffff030b7812 */ /* 0x000fe200078ec0ff */
[----:B------:R-:W-:Y:S01]  /*09d0*/  FFMA.RP R3, R18, R16, R13 ;  /* 0x0000001012037223 */ /* 0x000fe2000000800d */
[----:B------:R-:W-:Y:S01]  /*09e0*/  IMAD.MOV R13, RZ, RZ, -R15 ;  /* 0x000000ffff0d7224 */ /* 0x000fe200078e0a0f */
[----:B------:R-:W-:Y:S02]  /*09f0*/  ISETP.NE.AND P1, PT, R15, RZ, PT ;  /* 0x000000ff0f00720c */ /* 0x000fe40003f25270 */
[----:B------:R-:W-:-:S02]  /*0a00*/  LOP3.LUT R11, R11, 0x800000, RZ, 0xfc, !PT ;  /* 0x008000000b0b7812 */ /* 0x000fc400078efcff */
[----:B------:R-:W-:Y:S02]  /*0a10*/  FSETP.NEU.FTZ.AND P0, PT, R3, R12, PT ;  /* 0x0000000c0300720b */ /* 0x000fe40003f1d000 */
[----:B------:R-:W-:Y:S02]  /*0a20*/  SHF.L.U32 R14, R11, R14, RZ ;  /* 0x0000000e0b0e7219 */ /* 0x000fe400000006ff */
[----:B------:R-:W-:Y:S02]  /*0a30*/  SEL R12, R13, RZ, P2 ;  /* 0x000000ff0d0c7207 */ /* 0x000fe40001000000 */
[----:B------:R-:W-:Y:S02]  /*0a40*/  ISETP.NE.AND P1, PT, R14, RZ, P1 ;  /* 0x000000ff0e00720c */ /* 0x000fe40000f25270 */
[----:B------:R-:W-:Y:S02]  /*0a50*/  SHF.R.U32.HI R12, RZ, R12, R11 ;  /* 0x0000000cff0c7219 */ /* 0x000fe4000001160b */
[----:B------:R-:W-:-:S02]  /*0a60*/  PLOP3.LUT P0, PT, P0, P1, PT, 0xf8, 0x8f ;  /* 0x00000000008f781c */ /* 0x000fc40000703f70 */
[----:B------:R-:W-:Y:S02]  /*0a70*/  SHF.R.U32.HI R14, RZ, 0x1, R12 ;  /* 0x00000001ff0e7819 */ /* 0x000fe4000001160c */
[----:B------:R-:W-:-:S04]  /*0a80*/  SEL R3, RZ, 0x1, !P0 ;  /* 0x00000001ff037807 */ /* 0x000fc80004000000 */
[----:B------:R-:W-:-:S04]  /*0a90*/  LOP3.LUT R3, R3, 0x1, R14, 0xf8, !PT ;  /* 0x0000000103037812 */ /* 0x000fc800078ef80e */
[----:B------:R-:W-:-:S04]  /*0aa0*/  LOP3.LUT R3, R3, R12, RZ, 0xc0, !PT ;  /* 0x0000000c03037212 */ /* 0x000fc800078ec0ff */
[----:B------:R-:W-:-:S04]  /*0ab0*/  IADD3 R3, PT, PT, R14, R3, RZ ;  /* 0x000000030e037210 */ /* 0x000fc80007ffe0ff */
[----:B------:R-:W-:Y:S01]  /*0ac0*/  LOP3.LUT R0, R3, R0, RZ, 0xfc, !PT ;  /* 0x0000000003007212 */ /* 0x000fe200078efcff */
[----:B------:R-:W-:Y:S06]  /*0ad0*/  BRA `(.L_x_16) ;  /* 0x0000000000107947 */ /* 0x000fec0003800000 */
.L_x_15:
[----:B------:R-:W-:-:S04]  /*0ae0*/  LOP3.LUT R0, R0, 0x80000000, RZ, 0xc0, !PT ;  /* 0x8000000000007812 */ /* 0x000fc800078ec0ff */
[----:B------:R-:W-:Y:S01]  /*0af0*/  LOP3.LUT R0, R0, 0x7f800000, RZ, 0xfc, !PT ;  /* 0x7f80000000007812 */ /* 0x000fe200078efcff */
[----:B------:R-:W-:Y:S06]  /*0b00*/  BRA `(.L_x_16) ;  /* 0x0000000000047947 */ /* 0x000fec0003800000 */
.L_x_14:
[----:B------:R-:W-:-:S07]  /*0b10*/  IMAD R0, R12, 0x800000, R0 ;  /* 0x008000000c007824 */ /* 0x000fce00078e0200 */
.L_x_16:
[----:B------:R-:W-:Y:S05]  /*0b20*/  BSYNC.RECONVERGENT B2 ;  /* 0x0000000000027941 */ /* 0x000fea0003800200 */
.L_x_13:
[----:B------:R-:W-:Y:S05]  /*0b30*/  BRA `(.L_x_17) ;  /* 0x0000000000207947 */ /* 0x000fea0003800000 */
.L_x_12:
[----:B------:R-:W-:-:S04]  /*0b40*/  LOP3.LUT R0, R3, 0x80000000, R0, 0x48, !PT ;  /* 0x8000000003007812 */ /* 0x000fc800078e4800 */
[----:B------:R-:W-:Y:S01]  /*0b50*/  LOP3.LUT R0, R0, 0x7f800000, RZ, 0xfc, !PT ;  /* 0x7f80000000007812 */ /* 0x000fe200078efcff */
[----:B------:R-:W-:Y:S06]  /*0b60*/  BRA `(.L_x_17) ;  /* 0x0000000000147947 */ /* 0x000fec0003800000 */
.L_x_11:
[----:B------:R-:W-:Y:S01]  /*0b70*/  LOP3.LUT R0, R3, 0x80000000, R0, 0x48, !PT ;  /* 0x8000000003007812 */ /* 0x000fe200078e4800 */
[----:B------:R-:W-:Y:S06]  /*0b80*/  BRA `(.L_x_17) ;  /* 0x00000000000c7947 */ /* 0x000fec0003800000 */
.L_x_10:
[----:B------:R-:W0:Y:S01]  /*0b90*/  MUFU.RSQ R0, -QNAN ;  /* 0xffc0000000007908 */ /* 0x000e220000001400 */
[----:B------:R-:W-:Y:S05]  /*0ba0*/  BRA `(.L_x_17) ;  /* 0x0000000000047947 */ /* 0x000fea0003800000 */
.L_x_9:
[----:B------:R-:W-:-:S07]  /*0bb0*/  FADD.FTZ R0, R0, R3 ;  /* 0x0000000300007221 */ /* 0x000fce0000010000 */
.L_x_17:
[----:B------:R-:W-:Y:S05]  /*0bc0*/  BSYNC.RECONVERGENT B1 ;  /* 0x0000000000017941 */ /* 0x000fea0003800200 */
.L_x_7:
[----:B------:R-:W-:-:S04]  /*0bd0*/  HFMA2 R11, -RZ, RZ, 0, 0 ;  /* 0x00000000ff0b7431 */ /* 0x000fc800000001ff */
[----:B0-----:R-:W-:Y:S05]  /*0be0*/  RET.REL.NODEC R10 `(_Z31calculate_final_image_optimisedfffPfS_S_iii) ;  /* 0xfffffff40a047950 */ /* 0x001fea0003c3ffff */
.L_x_18:
        /* <DEDUP_REMOVED lines=9> */
.L_x_51:


//--------------------- .text._Z21calculate_final_imagePfS_S_S_S_S_S_S_S_S_S_iii --------------------------
	.section	.text._Z21calculate_final_imagePfS_S_S_S_S_S_S_S_S_S_iii,"ax",@progbits
	.align	128
        .global         _Z21calculate_final_imagePfS_S_S_S_S_S_S_S_S_S_iii
        .type           _Z21calculate_final_imagePfS_S_S_S_S_S_S_S_S_S_iii,@function
        .size           _Z21calculate_final_imagePfS_S_S_S_S_S_S_S_S_S_iii,(.L_x_52 - _Z21calculate_final_imagePfS_S_S_S_S_S_S_S_S_S_iii)
        .other          _Z21calculate_final_imagePfS_S_S_S_S_S_S_S_S_S_iii,@"STO_CUDA_ENTRY STV_DEFAULT"
_Z21calculate_final_imagePfS_S_S_S_S_S_S_S_S_S_iii:
.text._Z21calculate_final_imagePfS_S_S_S_S_S_S_S_S_S_iii:
[----:B------:R-:W-:Y:S08]  /*0000*/  LDC R1, c[0x0][0x37c] ;  /* 0x0000df00ff017b82 */ /* 0x000ff00000000800 */
[----:B------:R-:W0:Y:S01]  /*0010*/  LDC.64 R4, c[0x0][0x3b8] ;  /* 0x0000ee00ff047b82 */ /* 0x000e220000000a00 */
[----:B------:R-:W0:Y:S07]  /*0020*/  LDCU.64 UR4, c[0x0][0x358] ;  /* 0x00006b00ff0477ac */ /* 0x000e2e0008000a00 */
[----:B------:R-:W1:Y:S01]  /*0030*/  LDC.64 R2, c[0x0][0x398] ;  /* 0x0000e600ff027b82 */ /* 0x000e620000000a00 */
[----:B0-----:R-:W2:Y:S04]  /*0040*/  LDG.E R5, desc[UR4][R4.64] ;  /* 0x0000000404057981 */ /* 0x001ea8000c1e1900 */
[----:B-1----:R-:W3:Y:S01]  /*0050*/  LDG.E R0, desc[UR4][R2.64] ;  /* 0x0000000402007981 */ /* 0x002ee2000c1e1900 */
[----:B--2---:R-:W0:Y:S08]  /*0060*/  MUFU.RCP R6, R5 ;  /* 0x0000000500067308 */ /* 0x004e300000001000 */
[----:B---3--:R-:W1:Y:S01]  /*0070*/  FCHK P0, R0, R5 ;  /* 0x0000000500007302 */ /* 0x008e620000000000 */
[----:B0-----:R-:W-:-:S04]  /*0080*/  FFMA R7, -R5, R6, 1 ;  /* 0x3f80000005077423 */ /* 0x001fc80000000106 */
[----:B------:R-:W-:-:S04]  /*0090*/  FFMA R7, R6, R7, R6 ;  /* 0x0000000706077223 */ /* 0x000fc80000000006 */
[----:B------:R-:W-:-:S04]  /*00a0*/  FFMA R6, R0, R7, RZ ;  /* 0x0000000700067223 */ /* 0x000fc800000000ff */
[----:B------:R-:W-:-:S04]  /*00b0*/  FFMA R8, -R5, R6, R0 ;  /* 0x0000000605087223 */ /* 0x000fc80000000100 */
[----:B------:R-:W-:Y:S01]  /*00c0*/  FFMA R7, R7, R8, R6 ;  /* 0x0000000807077223 */ /* 0x000fe20000000006 */
[----:B-1----:R-:W-:Y:S06]  /*00d0*/  @!P0 BRA `(.L_x_19) ;  /* 0x0000000000108947 */ /* 0x002fec0003800000 */
[----:B------:R-:W-:Y:S02]  /*00e0*/  MOV R3, R5 ;  /* 0x0000000500037202 */ /* 0x000fe40000000f00 */
[----:B------:R-:W-:-:S07]  /*00f0*/  MOV R11, 0x110 ;  /* 0x00000110000b7802 */ /* 0x000fce0000000f00 */
[----:B------:R-:W-:Y:S05]  /*0100*/  CALL.REL.NOINC `($__internal_1_$__cuda_sm3x_div_rn_noftz_f32_slowpath) ;  /* 0x0000000c00487944 */ /* 0x000fea0003c00000 */
[----:B------:R-:W-:-:S07]  /*0110*/  MOV R7, R0 ;  /* 0x0000000000077202 */ /* 0x000fce0000000f00 */
.L_x_19:
[----:B------:R-:W0:Y:S08]  /*0120*/  LDC.64 R8, c[0x0][0x3b0] ;  /* 0x0000ec00ff087b82 */ /* 0x000e300000000a00 */
        /* <DEDUP_REMOVED lines=15> */
.L_x_20:
[----:B------:R-:W0:Y:S01]  /*0220*/  MUFU.RCP R3, R4 ;  /* 0x0000000400037308 */ /* 0x000e220000001000 */
[----:B------:R-:W-:Y:S07]  /*0230*/  BSSY.RECONVERGENT B0, `(.L_x_21) ;  /* 0x000000d000007945 */ /* 0x000fee0003800200 */
[----:B------:R-:W1:Y:S01]  /*0240*/  FCHK P0, R7, R4 ;  /* 0x0000000407007302 */ /* 0x000e620000000000 */
[----:B0-----:R-:W-:-:S04]  /*0250*/  FFMA R0, R3, -R4, 1 ;  /* 0x3f80000003007423 */ /* 0x001fc80000000804 */
[----:B------:R-:W-:-:S04]  /*0260*/  FFMA R0, R3, R0, R3 ;  /* 0x0000000003007223 */ /* 0x000fc80000000003 */
[----:B------:R-:W-:-:S04]  /*0270*/  FFMA R6, R0, R7, RZ ;  /* 0x0000000700067223 */ /* 0x000fc800000000ff */
[----:B------:R-:W-:-:S04]  /*0280*/  FFMA R3, R6, -R4, R7 ;  /* 0x8000000406037223 */ /* 0x000fc80000000007 */
[----:B------:R-:W-:Y:S01]  /*0290*/  FFMA R6, R0, R3, R6 ;  /* 0x0000000300067223 */ /* 0x000fe20000000006 */
[----:B-1----:R-:W-:Y:S06]  /*02a0*/  @!P0 BRA `(.L_x_22) ;  /* 0x0000000000148947 */ /* 0x002fec0003800000 */
[----:B------:R-:W-:Y:S02]  /*02b0*/  MOV R0, R7 ;  /* 0x0000000700007202 */ /* 0x000fe40000000f00 */
[----:B------:R-:W-:Y:S02]  /*02c0*/  MOV R3, R4 ;  /* 0x0000000400037202 */ /* 0x000fe40000000f00 */
[----:B------:R-:W-:-:S07]  /*02d0*/  MOV R11, 0x2f0 ;  /* 0x000002f0000b7802 */ /* 0x000fce0000000f00 */
[----:B------:R-:W-:Y:S05]  /*02e0*/  CALL.REL.NOINC `($__internal_1_$__cuda_sm3x_div_rn_noftz_f32_slowpath) ;  /* 0x0000000800d07944 */ /* 0x000fea0003c00000 */
[----:B------:R-:W-:-:S07]  /*02f0*/  MOV R6, R0 ;  /* 0x0000000000067202 */ /* 0x000fce0000000f00 */
.L_x_22:
[----:B------:R-:W-:Y:S05]  /*0300*/  BSYNC.RECONVERGENT B0 ;  /* 0x0000000000007941 */ /* 0x000fea0003800200 */
.L_x_21:
[----:B------:R-:W0:Y:S02]  /*0310*/  LDC.64 R2, c[0x0][0x3a0] ;  /* 0x0000e800ff027b82 */ /* 0x000e240000000a00 */
[----:B0-----:R-:W2:Y:S01]  /*0320*/  LDG.E R2, desc[UR4][R2.64] ;  /* 0x0000000402027981 */ /* 0x001ea2000c1e1900 */
[----:B------:R-:W0:Y:S02]  /*0330*/  MUFU.RCP R0, R5 ;  /* 0x0000000500007308 */ /* 0x000e240000001000 */
[----:B0-----:R-:W-:-:S04]  /*0340*/  FFMA R7, -R5, R0, 1 ;  /* 0x3f80000005077423 */ /* 0x001fc80000000100 */
[----:B------:R-:W-:Y:S02]  /*0350*/  FFMA R0, R0, R7, R0 ;  /* 0x0000000700007223 */ /* 0x000fe40000000000 */
[----:B--2---:R-:W0:Y:S02]  /*0360*/  FCHK P0, R2, R5 ;  /* 0x0000000502007302 */ /* 0x004e240000000000 */
[----:B------:R-:W-:-:S04]  /*0370*/  FFMA R15, R0, R2, RZ ;  /* 0x00000002000f7223 */ /* 0x000fc800000000ff */
[----:B------:R-:W-:-:S04]  /*0380*/  FFMA R4, -R5, R15, R2 ;  /* 0x0000000f05047223 */ /* 0x000fc80000000102 */
[----:B------:R-:W-:Y:S01]  /*0390*/  FFMA R15, R0, R4, R15 ;  /* 0x00000004000f7223 */ /* 0x000fe2000000000f */
[----:B0-----:R-:W-:Y:S06]  /*03a0*/  @!P0 BRA `(.L_x_23) ;  /* 0x0000000000148947 */ /* 0x001fec0003800000 */
[----:B------:R-:W-:Y:S01]  /*03b0*/  IMAD.MOV.U32 R0, RZ, RZ, R2 ;  /* 0x000000ffff007224 */ /* 0x000fe200078e0002 */
[----:B------:R-:W-:Y:S02]  /*03c0*/  MOV R3, R5 ;  /* 0x0000000500037202 */ /* 0x000fe40000000f00 */
[----:B------:R-:W-:-:S07]  /*03d0*/  MOV R11, 0x3f0 ;  /* 0x000003f0000b7802 */ /* 0x000fce0000000f00 */
[----:B------:R-:W-:Y:S05]  /*03e0*/  CALL.REL.NOINC `($__internal_1_$__cuda_sm3x_div_rn_noftz_f32_slowpath) ;  /* 0x0000000800907944 */ /* 0x000fea0003c00000 */
[----:B------:R-:W-:-:S07]  /*03f0*/  MOV R15, R0 ;  /* 0x00000000000f7202 */ /* 0x000fce0000000f00 */
.L_x_23:
        /* <DEDUP_REMOVED lines=10> */
[----:B------:R-:W-:Y:S02]  /*04a0*/  MOV R0, R2 ;  /* 0x0000000200007202 */ /* 0x000fe40000000f00 */
[----:B------:R-:W-:Y:S02]  /*04b0*/  MOV R3, R13 ;  /* 0x0000000d00037202 */ /* 0x000fe40000000f00 */
[----:B------:R-:W-:-:S07]  /*04c0*/  MOV R11, 0x4e0 ;  /* 0x000004e0000b7802 */ /* 0x000fce0000000f00 */
[----:B------:R-:W-:Y:S05]  /*04d0*/  CALL.REL.NOINC `($__internal_1_$__cuda_sm3x_div_rn_noftz_f32_slowpath) ;  /* 0x0000000800547944 */ /* 0x000fea0003c00000 */
[----:B------:R-:W-:-:S07]  /*04e0*/  MOV R4, R0 ;  /* 0x0000000000047202 */ /* 0x000fce0000000f00 */
.L_x_24:
        /* <DEDUP_REMOVED lines=9> */
[----:B------:R-:W-:Y:S01]  /*0580*/  IMAD.MOV.U32 R0, RZ, RZ, R15 ;  /* 0x000000ffff007224 */ /* 0x000fe200078e000f */
[----:B------:R-:W-:Y:S02]  /*0590*/  MOV R3, R4 ;  /* 0x0000000400037202 */ /* 0x000fe40000000f00 */
[----:B------:R-:W-:-:S07]  /*05a0*/  MOV R11, 0x5c0 ;  /* 0x000005c0000b7802 */ /* 0x000fce0000000f00 */
[----:B------:R-:W-:Y:S05]  /*05b0*/  CALL.REL.NOINC `($__internal_1_$__cuda_sm3x_div_rn_noftz_f32_slowpath) ;  /* 0x00000008001c7944 */ /* 0x000fea0003c00000 */
[----:B------:R-:W-:-:S07]  /*05c0*/  MOV R7, R0 ;  /* 0x0000000000077202 */ /* 0x000fce0000000f00 */
.L_x_26:
[----:B------:R-:W-:Y:S05]  /*05d0*/  BSYNC.RECONVERGENT B0 ;  /* 0x0000000000007941 */ /* 0x000fea0003800200 */
.L_x_25:
        /* <DEDUP_REMOVED lines=15> */
.L_x_27:
        /* <DEDUP_REMOVED lines=10> */
[----:B------:R-:W-:Y:S01]  /*0770*/  MOV R0, R2 ;  /* 0x0000000200007202 */ /* 0x000fe20000000f00 */
[----:B------:R-:W-:Y:S01]  /*0780*/  IMAD.MOV.U32 R3, RZ, RZ, R13 ;  /* 0x000000ffff037224 */ /* 0x000fe200078e000d */
[----:B------:R-:W-:-:S07]  /*0790*/  MOV R11, 0x7b0 ;  /* 0x000007b0000b7802 */ /* 0x000fce0000000f00 */
[----:B------:R-:W-:Y:S05]  /*07a0*/  CALL.REL.NOINC `($__internal_1_$__cuda_sm3x_div_rn_noftz_f32_slowpath) ;  /* 0x0000000400a07944 */ /* 0x000fea0003c00000 */
[----:B------:R-:W-:-:S07]  /*07b0*/  MOV R4, R0 ;  /* 0x0000000000047202 */ /* 0x000fce0000000f00 */
.L_x_28:
        /* <DEDUP_REMOVED lines=14> */
.L_x_30:
[----:B------:R-:W-:Y:S05]  /*08a0*/  BSYNC.RECONVERGENT B0 ;  /* 0x0000000000007941 */ /* 0x000fea0003800200 */
.L_x_29:
[----:B------:R-:W0:Y:S01]  /*08b0*/  S2R R3, SR_TID.Y ;  /* 0x0000000000037919 */ /* 0x000e220000002200 */
        /* <DEDUP_REMOVED lines=12> */
[----:B------:R-:W-:Y:S01]  /*0980*/  IMAD R9, R3, UR8, R0 ;  /* 0x0000000803097c24 */ /* 0x000fe2000f8e0200 */
[----:B------:R-:W1:Y:S01]  /*0990*/  LDCU UR6, c[0x0][0x3e0] ;  /* 0x00007c00ff0677ac */ /* 0x000e620008000800 */
[----:B------:R-:W-:-:S05]  /*09a0*/  FADD R6, R6, -1 ;  /* 0xbf80000006067421 */ /* 0x000fca0000000000 */
[----:B------:R-:W2:Y:S01]  /*09b0*/  LDC.64 R2, c[0x0][0x3c0] ;  /* 0x0000f000ff027b82 */ /* 0x000ea20000000a00 */
[----:B0-----:R-:W-:-:S05]  /*09c0*/  IMAD.WIDE R4, R9, 0x4, R4 ;  /* 0x0000000409047825 */ /* 0x001fca00078e0204 */
[----:B------:R-:W3:Y:S01]  /*09d0*/  LDG.E R0, desc[UR4][R4.64] ;  /* 0x0000000404007981 */ /* 0x000ee2000c1e1900 */
[----:B-1----:R-:W-:Y:S01]  /*09e0*/  IMAD R14, R9, UR6, RZ ;  /* 0x00000006090e7c24 */ /* 0x002fe2000f8e02ff */
[----:B------:R-:W-:Y:S03]  /*09f0*/  BSSY.RECONVERGENT B0, `(.L_x_31) ;  /* 0x0000016000007945 */ /* 0x000fe60003800200 */
[----:B--2---:R-:W-:-:S04]  /*0a00*/  IMAD.WIDE R2, R14, 0x4, R2 ;  /* 0x000000040e027825 */ /* 0x004fc800078e0202 */
[----:B------:R-:W-:Y:S01]  /*0a10*/  FADD R12, R12, -1 ;  /* 0xbf8000000c0c7421 */ /* 0x000fe20000000000 */
[----:B------:R-:W-:Y:S01]  /*0a20*/  FADD R15, R7, -1 ;  /* 0xbf800000070f7421 */ /* 0x000fe20000000000 */
[----:B------:R-:W5:Y:S04]  /*0a30*/  LDG.E R13, desc[UR4][R2.64] ;  /* 0x00000004020d7981 */ /* 0x000f68000c1e1900 */
[----:B------:R-:W5:Y:S04]  /*0a40*/  LDG.E R10, desc[UR4][R2.64+0x4] ;  /* 0x00000404020a7981 */ /* 0x000f68000c1e1900 */
[----:B------:R0:W5:Y:S01]  /*0a50*/  LDG.E R8, desc[UR4][R2.64+0x8] ;  /* 0x0000080402087981 */ /* 0x000162000c1e1900 */
[----:B---3--:R-:W-:-:S04]  /*0a60*/  FADD R9, -R0, 1 ;  /* 0x3f80000000097421 */ /* 0x008fc80000000100 */
[----:B------:R-:W-:-:S04]  /*0a70*/  FFMA R17, R6, R9, 1 ;  /* 0x3f80000006117423 */ /* 0x000fc80000000009 */
[----:B------:R-:W1:Y:S02]  /*0a80*/  MUFU.RCP R0, R17 ;  /* 0x0000001100007308 */ /* 0x000e640000001000 */
[----:B-1----:R-:W-:-:S04]  /*0a90*/  FFMA R9, -R17, R0, 1 ;  /* 0x3f80000011097423 */ /* 0x002fc80000000100 */
[----:B------:R-:W-:Y:S01]  /*0aa0*/  FFMA R9, R0, R9, R0 ;  /* 0x0000000900097223 */ /* 0x000fe20000000000 */
[----:B------:R-:W-:-:S04]  /*0ab0*/  FADD R0, R6, 1 ;  /* 0x3f80000006007421 */ /* 0x000fc80000000000 */
[----:B------:R-:W1:Y:S01]  /*0ac0*/  FCHK P0, R0, R17 ;  /* 0x0000001100007302 */ /* 0x000e620000000000 */
[----:B------:R-:W-:-:S04]  /*0ad0*/  FFMA R6, R0, R9, RZ ;  /* 0x0000000900067223 */ /* 0x000fc800000000ff */
[----:B------:R-:W-:-:S04]  /*0ae0*/  FFMA R11, -R17, R6, R0 ;  /* 0x00000006110b7223 */ /* 0x000fc80000000100 */
[----:B0-----:R-:W-:Y:S01]  /*0af0*/  FFMA R2, R9, R11, R6 ;  /* 0x0000000b09027223 */ /* 0x001fe20000000006 */
[----:B-1----:R-:W-:Y:S06]  /*0b00*/  @!P0 BRA `(.L_x_32) ;  /* 0x0000000000108947 */ /* 0x002fec0003800000 */
[----:B------:R-:W-:Y:S02]  /*0b10*/  MOV R3, R17 ;  /* 0x0000001100037202 */ /* 0x000fe40000000f00 */
[----:B------:R-:W-:-:S07]  /*0b20*/  MOV R11, 0xb40 ;  /* 0x00000b40000b7802 */ /* 0x000fce0000000f00 */
[----:B-----5:R-:W-:Y:S05]  /*0b30*/  CALL.REL.NOINC `($__internal_1_$__cuda_sm3x_div_rn_noftz_f32_slowpath) ;  /* 0x0000000000bc7944 */ /* 0x020fea0003c00000 */
[----:B------:R-:W-:-:S07]  /*0b40*/  MOV R2, R0 ;  /* 0x0000000000027202 */ /* 0x000fce0000000f00 */
.L_x_32:
[----:B------:R-:W-:Y:S05]  /*0b50*/  BSYNC.RECONVERGENT B0 ;  /* 0x0000000000007941 */ /* 0x000fea0003800200 */
.L_x_31:
[----:B------:R-:W0:Y:S01]  /*0b60*/  LDC.64 R6, c[0x0][0x3d0] ;  /* 0x0000f400ff067b82 */ /* 0x000e220000000a00 */
[----:B-----5:R-:W-:Y:S01]  /*0b70*/  FMUL R13, R13, R2 ;  /* 0x000000020d0d7220 */ /* 0x020fe20000400000 */
[----:B0-----:R-:W-:-:S05]  /*0b80*/  IMAD.WIDE R6, R14, 0x4, R6 ;  /* 0x000000040e067825 */ /* 0x001fca00078e0206 */
[----:B------:R0:W-:Y:S04]  /*0b90*/  STG.E desc[UR4][R6.64], R13 ;  /* 0x0000000d06007986 */ /* 0x0001e8000c101904 */
[----:B------:R-:W2:Y:S01]  /*0ba0*/  LDG.E R0, desc[UR4][R4.64] ;  /* 0x0000000404007981 */ /* 0x000ea2000c1e1900 */
[----:B------:R-:W-:Y:S01]  /*0bb0*/  BSSY.RECONVERGENT B0, `(.L_x_33) ;  /* 0x0000010000007945 */ /* 0x000fe20003800200 */
[----:B--2---:R-:W-:-:S04]  /*0bc0*/  FADD R0, -R0, 1 ;  /* 0x3f80000000007421 */ /* 0x004fc80000000100 */
[C---:B------:R-:W-:Y:S01]  /*0bd0*/  FFMA R11, R15.reuse, R0, 1 ;  /* 0x3f8000000f0b7423 */ /* 0x040fe20000000000 */
        /* <DEDUP_REMOVED lines=9> */
[----:B------:R-:W-:Y:S01]  /*0c70*/  IMAD.MOV.U32 R3, RZ, RZ, R11 ;  /* 0x000000ffff037224 */ /* 0x000fe200078e000b */
[----:B------:R-:W-:-:S07]  /*0c80*/  MOV R11, 0xca0 ;  /* 0x00000ca0000b7802 */ /* 0x000fce0000000f00 */
[----:B------:R-:W-:Y:S05]  /*0c90*/  CALL.REL.NOINC `($__internal_1_$__cuda_sm3x_div_rn_noftz_f32_slowpath) ;  /* 0x0000000000647944 */ /* 0x000fea0003c00000 */
[----:B------:R-:W-:-:S07]  /*0ca0*/  MOV R3, R0 ;  /* 0x0000000000037202 */ /* 0x000fce0000000f00 */
.L_x_34:
[----:B------:R-:W-:Y:S05]  /*0cb0*/  BSYNC.RECONVERGENT B0 ;  /* 0x0000000000007941 */ /* 0x000fea0003800200 */
.L_x_33:
[----:B------:R-:W-:-:S05]  /*0cc0*/  FMUL R3, R10, R3 ;  /* 0x000000030a037220 */ /* 0x000fca0000400000 */
[----:B------:R0:W-:Y:S04]  /*0cd0*/  STG.E desc[UR4][R6.64+0x4], R3 ;  /* 0x0000040306007986 */ /* 0x0001e8000c101904 */
[----:B------:R-:W2:Y:S01]  /*0ce0*/  LDG.E R4, desc[UR4][R4.64] ;  /* 0x0000000404047981 */ /* 0x000ea2000c1e1900 */
[----:B------:R-:W-:Y:S01]  /*0cf0*/  FADD R0, R12, 1 ;  /* 0x3f8000000c007421 */ /* 0x000fe20000000000 */
[----:B------:R-:W-:Y:S01]  /*0d00*/  BSSY.RECONVERGENT B0, `(.L_x_35) ;  /* 0x000000f000007945 */ /* 0x000fe20003800200 */
[----:B--2---:R-:W-:-:S04]  /*0d10*/  FADD R9, -R4, 1 ;  /* 0x3f80000004097421 */ /* 0x004fc80000000100 */
[----:B------:R-:W-:-:S04]  /*0d20*/  FFMA R11, R12, R9, 1 ;  /* 0x3f8000000c0b7423 */ /* 0x000fc80000000009 */
        /* <DEDUP_REMOVED lines=8> */
[----:B------:R-:W-:Y:S02]  /*0db0*/  MOV R3, R11 ;  /* 0x0000000b00037202 */ /* 0x000fe40000000f00 */
[----:B------:R-:W-:-:S07]  /*0dc0*/  MOV R11, 0xde0 ;  /* 0x00000de0000b7802 */ /* 0x000fce0000000f00 */
[----:B------:R-:W-:Y:S05]  /*0dd0*/  CALL.REL.NOINC `($__internal_1_$__cuda_sm3x_div_rn_noftz_f32_slowpath) ;  /* 0x0000000000147944 */ /* 0x000fea0003c00000 */
[----:B------:R-:W-:-:S07]  /*0de0*/  MOV R9, R0 ;  /* 0x0000000000097202 */ /* 0x000fce0000000f00 */
.L_x_36:
[----:B------:R-:W-:Y:S05]  /*0df0*/  BSYNC.RECONVERGENT B0 ;  /* 0x0000000000007941 */ /* 0x000fea0003800200 */
.L_x_35:
[----:B------:R-:W-:-:S05]  /*0e00*/  FMUL R9, R8, R9 ;  /* 0x0000000908097220 */ /* 0x000fca0000400000 */
[----:B------:R-:W-:Y:S01]  /*0e10*/  STG.E desc[UR4][R6.64+0x8], R9 ;  /* 0x0000080906007986 */ /* 0x000fe2000c101904 */
[----:B------:R-:W-:Y:S05]  /*0e20*/  EXIT ;  /* 0x000000000000794d */ /* 0x000fea0003800000 */
        .weak           $__internal_1_$__cuda_sm3x_div_rn_noftz_f32_slowpath
        .type           $__internal_1_$__cuda_sm3x_div_rn_noftz_f32_slowpath,@function
        .size           $__internal_1_$__cuda_sm3x_div_rn_noftz_f32_slowpath,(.L_x_52 - $__internal_1_$__cuda_sm3x_div_rn_noftz_f32_slowpath)
$__internal_1_$__cuda_sm3x_div_rn_noftz_f32_slowpath:
[----:B------:R-:W-:Y:S01]  /*0e30*/  SHF.R.U32.HI R9, RZ, 0x17, R3 ;  /* 0x00000017ff097819 */ /* 0x000fe20000011603 */
[----:B------:R-:W-:Y:S01]  /*0e40*/  BSSY.RECONVERGENT B1, `(.L_x_37) ;  /* 0x0000062000017945 */ /* 0x000fe20003800200 */
[----:B------:R-:W-:Y:S02]  /*0e50*/  SHF.R.U32.HI R16, RZ, 0x17, R0 ;  /* 0x00000017ff107819 */ /* 0x000fe40000011600 */
[----:B------:R-:W-:Y:S02]  /*0e60*/  LOP3.LUT R9, R9, 0xff, RZ, 0xc0, !PT ;  /* 0x000000ff09097812 */ /* 0x000fe400078ec0ff */
[----:B------:R-:W-:Y:S02]  /*0e70*/  LOP3.LUT R16, R16, 0xff, RZ, 0xc0, !PT ;  /* 0x000000ff10107812 */ /* 0x000fe400078ec0ff */
[----:B------:R-:W-:Y:S02]  /*0e80*/  IADD3 R18, PT, PT, R9, -0x1, RZ ;  /* 0xffffffff09127810 */ /* 0x000fe40007ffe0ff */
[----:B------:R-:W-:-:S02]  /*0e90*/  IADD3 R17, PT, PT, R16, -0x1, RZ ;  /* 0xffffffff10117810 */ /* 0x000fc40007ffe0ff */
[----:B------:R-:W-:-:S04]  /*0ea0*/  ISETP.GT.U32.AND P0, PT, R18, 0xfd, PT ;  /* 0x000000fd1200780c */ /* 0x000fc80003f04070 */
[----:B------:R-:W-:-:S13]  /*0eb0*/  ISETP.GT.U32.OR P0, PT, R17, 0xfd, P0 ;  /* 0x000000fd1100780c */ /* 0x000fda0000704470 */
[----:B------:R-:W-:Y:S01]  /*0ec0*/  @!P0 MOV R2, RZ ;  /* 0x000000ff00028202 */ /* 0x000fe20000000f00 */
        /* <DEDUP_REMOVED lines=19> */
[----:B------:R-:W-:Y:S01]  /*1000*/  @P0 IMAD.MOV.U32 R2, RZ, RZ, RZ ;  /* 0x000000ffff020224 */ /* 0x000fe200078e00ff */
[----:B------:R-:W-:Y:S01]  /*1010*/  @!P0 MOV R2, 0xffffffc0 ;  /* 0xffffffc000028802 */ /* 0x000fe20000000f00 */
[----:B------:R-:W-:Y:S01]  /*1020*/  @!P0 FFMA R0, R0, 1.84467440737095516160e+19, RZ ;  /* 0x5f80000000008823 */ /* 0x000fe200000000ff */
[----:B------:R-:W-:Y:S02]  /*1030*/  @!P1 FFMA R3, R3, 1.84467440737095516160e+19, RZ ;  /* 0x5f80000003039823 */ /* 0x000fe400000000ff */
[----:B------:R-:W-:-:S07]  /*1040*/  @!P1 IADD3 R2, PT, PT, R2, 0x40, RZ ;  /* 0x0000004002029810 */ /* 0x000fce0007ffe0ff */
.L_x_38:
[----:B------:R-:W-:Y:S01]  /*1050*/  LEA R18, R9, 0xc0800000, 0x17 ;  /* 0xc080000009127811 */ /* 0x000fe200078eb8ff */
[----:B------:R-:W-:Y:S01]  /*1060*/  BSSY.RECONVERGENT B2, `(.L_x_43) ;  /* 0x0000036000027945 */ /* 0x000fe20003800200 */
[----:B------:R-:W-:Y:S02]  /*1070*/  IADD3 R16, PT, PT, R16, -0x7f, RZ ;  /* 0xffffff8110107810 */ /* 0x000fe40007ffe0ff */
[----:B------:R-:W-:-:S03]  /*1080*/  IADD3 R19, PT, PT, -R18, R3, RZ ;  /* 0x0000000312137210 */ /* 0x000fc60007ffe1ff */
[C---:B------:R-:W-:Y:S01]  /*1090*/  IMAD R0, R16.reuse, -0x800000, R0 ;  /* 0xff80000010007824 */ /* 0x040fe200078e0200 */
[----:B------:R0:W1:Y:S01]  /*10a0*/  MUFU.RCP R18, R19 ;  /* 0x0000001300127308 */ /* 0x0000620000001000 */
[----:B------:R-:W-:Y:S01]  /*10b0*/  FADD.FTZ R17, -R19, -RZ ;  /* 0x800000ff13117221 */ /* 0x000fe20000010100 */
[----:B0-----:R-:W-:-:S04]  /*10c0*/  IADD3 R19, PT, PT, R16, 0x7f, -R9 ;  /* 0x0000007f10137810 */ /* 0x001fc80007ffe809 */
[----:B------:R-:W-:Y:S01]  /*10d0*/  IADD3 R19, PT, PT, R19, R2, RZ ;  /* 0x0000000213137210 */ /* 0x000fe20007ffe0ff */
[----:B-1----:R-:W-:-:S04]  /*10e0*/  FFMA R3, R18, R17, 1 ;  /* 0x3f80000012037423 */ /* 0x002fc80000000011 */
        /* <DEDUP_REMOVED lines=19> */
[-CC-:B------:R-:W-:Y:S01]  /*1220*/  FFMA.RZ R2, R3, R17.reuse, R18.reuse ;  /* 0x0000001103027223 */ /* 0x180fe2000000c012 */
[C---:B------:R-:W-:Y:S02]  /*1230*/  ISETP.NE.AND P2, PT, R9.reuse, RZ, PT ;  /* 0x000000ff0900720c */ /* 0x040fe40003f45270 */
[----:B------:R-:W-:Y:S02]  /*1240*/  ISETP.NE.AND P1, PT, R9, RZ, PT ;  /* 0x000000ff0900720c */ /* 0x000fe40003f25270 */
[----:B------:R-:W-:Y:S01]  /*1250*/  LOP3.LUT R16, R2, 0x7fffff, RZ, 0xc0, !PT ;  /* 0x007fffff02107812 */ /* 0x000fe200078ec0ff */
[CCC-:B------:R-:W-:Y:S01]  /*1260*/  FFMA.RP R2, R3.reuse, R17.reuse, R18.reuse ;  /* 0x0000001103027223 */ /* 0x1c0fe20000008012 */
[----:B------:R-:W-:Y:S01]  /*1270*/  FFMA.RM R3, R3, R17, R18 ;  /* 0x0000001103037223 */ /* 0x000fe20000004012 */
[----:B------:R-:W-:Y:S02]  /*1280*/  IADD3 R17, PT, PT, R9, 0x20, RZ ;  /* 0x0000002009117810 */ /* 0x000fe40007ffe0ff */
[----:B------:R-:W-:-:S02]  /*1290*/  LOP3.LUT R16, R16, 0x800000, RZ, 0xfc, !PT ;  /* 0x0080000010107812 */ /* 0x000fc400078efcff */
[----:B------:R-:W-:Y:S02]  /*12a0*/  IADD3 R9, PT, PT, -R9, RZ, RZ ;  /* 0x000000ff09097210 */ /* 0x000fe40007ffe1ff */
[----:B------:R-:W-:Y:S02]  /*12b0*/  SHF.L.U32 R17, R16, R17, RZ ;  /* 0x0000001110117219 */ /* 0x000fe400000006ff */
[----:B------:R-:W-:Y:S02]  /*12c0*/  FSETP.NEU.FTZ.AND P0, PT, R2, R3, PT ;  /* 0x000000030200720b */ /* 0x000fe40003f1d000 */
[----:B------:R-:W-:Y:S02]  /*12d0*/  SEL R3, R9, RZ, P2 ;  /* 0x000000ff09037207 */ /* 0x000fe40001000000 */
[----:B------:R-:W-:Y:S02]  /*12e0*/  ISETP.NE.AND P1, PT, R17, RZ, P1 ;  /* 0x000000ff1100720c */ /* 0x000fe40000f25270 */
[----:B------:R-:W-:-:S02]  /*12f0*/  SHF.R.U32.HI R3, RZ, R3, R16 ;  /* 0x00000003ff037219 */ /* 0x000fc40000011610 */
[----:B------:R-:W-:Y:S02]  /*1300*/  PLOP3.LUT P0, PT, P0, P1, PT, 0xf8, 0x8f ;  /* 0x00000000008f781c */ /* 0x000fe40000703f70 */
[----:B------:R-:W-:Y:S02]  /*1310*/  SHF.R.U32.HI R9, RZ, 0x1, R3 ;  /* 0x00000001ff097819 */ /* 0x000fe40000011603 */
[----:B------:R-:W-:-:S04]  /*1320*/  SEL R2, RZ, 0x1, !P0 ;  /* 0x00000001ff027807 */ /* 0x000fc80004000000 */
[----:B------:R-:W-:-:S04]  /*1330*/  LOP3.LUT R2, R2, 0x1, R9, 0xf8, !PT ;  /* 0x0000000102027812 */ /* 0x000fc800078ef809 */
[----:B------:R-:W-:-:S04]  /*1340*/  LOP3.LUT R2, R2, R3, RZ, 0xc0, !PT ;  /* 0x0000000302027212 */ /* 0x000fc800078ec0ff */
[----:B------:R-:W-:-:S04]  /*1350*/  IADD3 R9, PT, PT, R9, R2, RZ ;  /* 0x0000000209097210 */ /* 0x000fc80007ffe0ff */
[----:B------:R-:W-:Y:S01]  /*1360*/  LOP3.LUT R0, R9, R0, RZ, 0xfc, !PT ;  /* 0x0000000009007212 */ /* 0x000fe200078efcff */
[----:B------:R-:W-:Y:S06]  /*1370*/  BRA `(.L_x_46) ;  /* 0x0000000000107947 */ /* 0x000fec0003800000 */
.L_x_45:
[----:B------:R-:W-:-:S04]  /*1380*/  LOP3.LUT R0, R0, 0x80000000, RZ, 0xc0, !PT ;  /* 0x8000000000007812 */ /* 0x000fc800078ec0ff */
[----:B------:R-:W-:Y:S01]  /*1390*/  LOP3.LUT R0, R0, 0x7f800000, RZ, 0xfc, !PT ;  /* 0x7f80000000007812 */ /* 0x000fe200078efcff */
[----:B------:R-:W-:Y:S06]  /*13a0*/  BRA `(.L_x_46) ;  /* 0x0000000000047947 */ /* 0x000fec0003800000 */
.L_x_44:
[----:B------:R-:W-:-:S07]  /*13b0*/  LEA R0, R19, R0, 0x17 ;  /* 0x0000000013007211 */ /* 0x000fce00078eb8ff */
.L_x_46:
[----:B------:R-:W-:Y:S05]  /*13c0*/  BSYNC.RECONVERGENT B2 ;  /* 0x0000000000027941 */ /* 0x000fea0003800200 */
.L_x_43:
[----:B------:R-:W-:Y:S05]  /*13d0*/  BRA `(.L_x_47) ;  /* 0x0000000000207947 */ /* 0x000fea0003800000 */
.L_x_42:
[----:B------:R-:W-:-:S04]  /*13e0*/  LOP3.LUT R0, R3, 0x80000000, R0, 0x48, !PT ;  /* 0x8000000003007812 */ /* 0x000fc800078e4800 */
[----:B------:R-:W-:Y:S01]  /*13f0*/  LOP3.LUT R0, R0, 0x7f800000, RZ, 0xfc, !PT ;  /* 0x7f80000000007812 */ /* 0x000fe200078efcff */
[----:B------:R-:W-:Y:S06]  /*1400*/  BRA `(.L_x_47) ;  /* 0x0000000000147947 */ /* 0x000fec0003800000 */
.L_x_41:
[----:B------:R-:W-:Y:S01]  /*1410*/  LOP3.LUT R0, R3, 0x80000000, R0, 0x48, !PT ;  /* 0x8000000003007812 */ /* 0x000fe200078e4800 */
[----:B------:R-:W-:Y:S06]  /*1420*/  BRA `(.L_x_47) ;  /* 0x00000000000c7947 */ /* 0x000fec0003800000 */
.L_x_40:
[----:B------:R-:W0:Y:S01]  /*1430*/  MUFU.RSQ R0, -QNAN ;  /* 0xffc0000000007908 */ /* 0x000e220000001400 */
[----:B------:R-:W-:Y:S05]  /*1440*/  BRA `(.L_x_47) ;  /* 0x0000000000047947 */ /* 0x000fea0003800000 */
.L_x_39:
[----:B------:R-:W-:-:S07]  /*1450*/  FADD.FTZ R0, R0, R3 ;  /* 0x0000000300007221 */ /* 0x000fce0000010000 */
.L_x_47:
[----:B------:R-:W-:Y:S05]  /*1460*/  BSYNC.RECONVERGENT B1 ;  /* 0x0000000000017941 */ /* 0x000fea0003800200 */
.L_x_37:
[----:B------:R-:W-:Y:S01]  /*1470*/  HFMA2 R3, -RZ, RZ, 0, 0 ;  /* 0x00000000ff037431 */ /* 0x000fe200000001ff */
[----:B------:R-:W-:-:S04]  /*1480*/  MOV R2, R11 ;  /* 0x0000000b00027202 */ /* 0x000fc80000000f00 */
[----:B0-----:R-:W-:Y:S05]  /*1490*/  RET.REL.NODEC R2 `(_Z21calculate_final_imagePfS_S_S_S_S_S_S_S_S_S_iii) ;  /* 0xffffffe802d87950 */ /* 0x001fea0003c3ffff */
.L_x_48:
        /* <DEDUP_REMOVED lines=14> */
.L_x_52:


//--------------------- .text._Z24multiply_rgbImage_byMaskPfS_S_S_S_S_S_S_S_iii --------------------------
	.section	.text._Z24multiply_rgbImage_byMaskPfS_S_S_S_S_S_S_S_iii,"ax",@progbits
	.align	128
        .global         _Z24multiply_rgbImage_byMaskPfS_S_S_S_S_S_S_S_iii
        .type           _Z24multiply_rgbImage_byMaskPfS_S_S_S_S_S_S_S_iii,@function
        .size           _Z24multiply_rgbImage_byMaskPfS_S_S_S_S_S_S_S_iii,(.L_x_56 - _Z24multiply_rgbImage_byMaskPfS_S_S_S_S_S_S_S_iii)
        .other          _Z24multiply_rgbImage_byMaskPfS_S_S_S_S_S_S_S_iii,@"STO_CUDA_ENTRY STV_DEFAULT"
_Z24multiply_rgbImage_byMaskPfS_S_S_S_S_S_S_S_iii:
.text._Z24multiply_rgbImage_byMaskPfS_S_S_S_S_S_S_S_iii:
        /* <DEDUP_REMOVED lines=14> */
[----:B------:R-:W1:Y:S01]  /*00e0*/  LDCU UR7, c[0x0][0x3d0] ;  /* 0x00007a00ff0777ac */ /* 0x000e620008000800 */
[----:B------:R-:W-:Y:S01]  /*00f0*/  IMAD R0, R3, UR6, R0 ;  /* 0x0000000603007c24 */ /* 0x000fe2000f8e0200 */
[----:B------:R-:W2:Y:S05]  /*0100*/  LDCU.64 UR4, c[0x0][0x358] ;  /* 0x00006b00ff0477ac */ /* 0x000eaa0008000a00 */
[----:B------:R-:W3:Y:S08]  /*0110*/  LDC.64 R8, c[0x0][0x380] ;  /* 0x0000e000ff087b82 */ /* 0x000ef00000000a00 */
[----:B------:R-:W4:Y:S01]  /*0120*/  LDC.64 R10, c[0x0][0x398] ;  /* 0x0000e600ff0a7b82 */ /* 0x000f220000000a00 */
[----:B-1----:R-:W-:-:S02]  /*0130*/  IMAD R3, R0, UR7, RZ ;  /* 0x0000000700037c24 */ /* 0x002fc4000f8e02ff */
[----:B0-----:R-:W-:-:S05]  /*0140*/  IMAD.WIDE R6, R0, 0x4, R6 ;  /* 0x0000000400067825 */ /* 0x001fca00078e0206 */
[----:B------:R-:W0:Y:S01]  /*0150*/  LDC.64 R12, c[0x0][0x3a0] ;  /* 0x0000e800ff0c7b82 */ /* 0x000e220000000a00 */
[----:B---3--:R-:W-:-:S07]  /*0160*/  IMAD.WIDE R8, R3, 0x4, R8 ;  /* 0x0000000403087825 */ /* 0x008fce00078e0208 */
[----:B------:R-:W1:Y:S01]  /*0170*/  LDC.64 R16, c[0x0][0x390] ;  /* 0x0000e400ff107b82 */ /* 0x000e620000000a00 */
[----:B--2---:R-:W2:Y:S04]  /*0180*/  LDG.E R3, desc[UR4][R6.64] ;  /* 0x0000000406037981 */ /* 0x004ea8000c1e1900 */
[----:B------:R-:W2:Y:S01]  /*0190*/  LDG.E R4, desc[UR4][R8.64] ;  /* 0x0000000408047981 */ /* 0x000ea2000c1e1900 */
[----:B----4-:R-:W-:-:S03]  /*01a0*/  IMAD.WIDE R10, R0, 0x4, R10 ;  /* 0x00000004000a7825 */ /* 0x010fc600078e020a */
[----:B------:R-:W3:Y:S01]  /*01b0*/  LDG.E R2, desc[UR4][R8.64+0x8] ;  /* 0x0000080408027981 */ /* 0x000ee2000c1e1900 */
[----:B--2---:R-:W-:-:S03]  /*01c0*/  FMUL R5, R4, R3 ;  /* 0x0000000304057220 */ /* 0x004fc60000400000 */
[----:B------:R1:W2:Y:S04]  /*01d0*/  LDG.E R3, desc[UR4][R8.64+0x4] ;  /* 0x0000040408037981 */ /* 0x0002a8000c1e1900 */
[----:B------:R4:W-:Y:S04]  /*01e0*/  STG.E desc[UR4][R10.64], R5 ;  /* 0x000000050a007986 */ /* 0x0009e8000c101904 */
[----:B------:R-:W2:Y:S01]  /*01f0*/  LDG.E R14, desc[UR4][R6.64] ;  /* 0x00000004060e7981 */ /* 0x000ea2000c1e1900 */
[----:B0-----:R-:W-:-:S04]  /*0200*/  IMAD.WIDE R12, R0, 0x4, R12 ;  /* 0x00000004000c7825 */ /* 0x001fc800078e020c */
[----:B-1----:R-:W-:Y:S01]  /*0210*/  IMAD.WIDE R8, R0, 0x4, R16 ;  /* 0x0000000400087825 */ /* 0x002fe200078e0210 */
[----:B----4-:R-:W0:Y:S03]  /*0220*/  LDC.64 R10, c[0x0][0x3b0] ;  /* 0x0000ec00ff0a7b82 */ /* 0x010e260000000a00 */
[----:B--2---:R-:W-:-:S05]  /*0230*/  FMUL R19, R3, R14 ;  /* 0x0000000e03137220 */ /* 0x004fca0000400000 */
[----:B------:R-:W1:Y:S01]  /*0240*/  LDC.64 R14, c[0x0][0x3a8] ;  /* 0x0000ea00ff0e7b82 */ /* 0x000e620000000a00 */
[----:B------:R2:W-:Y:S04]  /*0250*/  STG.E desc[UR4][R12.64], R19 ;  /* 0x000000130c007986 */ /* 0x0005e8000c101904 */
[----:B------:R-:W3:Y:S01]  /*0260*/  LDG.E R21, desc[UR4][R6.64] ;  /* 0x0000000406157981 */ /* 0x000ee2000c1e1900 */
[----:B-1----:R-:W-:-:S04]  /*0270*/  IMAD.WIDE R14, R0, 0x4, R14 ;  /* 0x00000004000e7825 */ /* 0x002fc800078e020e */
[----:B---3--:R-:W-:-:S05]  /*0280*/  FMUL R21, R2, R21 ;  /* 0x0000001502157220 */ /* 0x008fca0000400000 */
[----:B------:R1:W-:Y:S04]  /*0290*/  STG.E desc[UR4][R14.64], R21 ;  /* 0x000000150e007986 */ /* 0x0003e8000c101904 */
[----:B------:R-:W2:Y:S01]  /*02a0*/  LDG.E R5, desc[UR4][R8.64] ;  /* 0x0000000408057981 */ /* 0x000ea2000c1e1900 */
[----:B0-----:R-:W-:-:S04]  /*02b0*/  IMAD.WIDE R10, R0, 0x4, R10 ;  /* 0x00000004000a7825 */ /* 0x001fc800078e020a */
[----:B--2---:R-:W-:Y:S02]  /*02c0*/  FMUL R13, R4, R5 ;  /* 0x00000005040d7220 */ /* 0x004fe40000400000 */
[----:B------:R-:W0:Y:S03]  /*02d0*/  LDC.64 R4, c[0x0][0x3b8] ;  /* 0x0000ee00ff047b82 */ /* 0x000e260000000a00 */
[----:B------:R-:W-:Y:S04]  /*02e0*/  STG.E desc[UR4][R10.64], R13 ;  /* 0x0000000d0a007986 */ /* 0x000fe8000c101904 */
[----:B------:R-:W2:Y:S01]  /*02f0*/  LDG.E R6, desc[UR4][R8.64] ;  /* 0x0000000408067981 */ /* 0x000ea2000c1e1900 */
[----:B0-----:R-:W-:-:S04]  /*0300*/  IMAD.WIDE R4, R0, 0x4, R4 ;  /* 0x0000000400047825 */ /* 0x001fc800078e0204 */
[----:B--2---:R-:W-:Y:S02]  /*0310*/  FMUL R3, R3, R6 ;  /* 0x0000000603037220 */ /* 0x004fe40000400000 */
[----:B------:R-:W0:Y:S03]  /*0320*/  LDC.64 R6, c[0x0][0x3c0] ;  /* 0x0000f000ff067b82 */ /* 0x000e260000000a00 */
[----:B------:R-:W-:Y:S04]  /*0330*/  STG.E desc[UR4][R4.64], R3 ;  /* 0x0000000304007986 */ /* 0x000fe8000c101904 */
[----:B-1----:R-:W2:Y:S01]  /*0340*/  LDG.E R15, desc[UR4][R8.64] ;  /* 0x00000004080f7981 */ /* 0x002ea2000c1e1900 */
[----:B0-----:R-:W-:-:S04]  /*0350*/  IMAD.WIDE R6, R0, 0x4, R6 ;  /* 0x0000000400067825 */ /* 0x001fc800078e0206 */
[----:B--2---:R-:W-:-:S05]  /*0360*/  FMUL R15, R2, R15 ;  /* 0x0000000f020f7220 */ /* 0x004fca0000400000 */
[----:B------:R-:W-:Y:S01]  /*0370*/  STG.E desc[UR4][R6.64], R15 ;  /* 0x0000000f06007986 */ /* 0x000fe2000c101904 */
[----:B------:R-:W-:Y:S05]  /*0380*/  EXIT ;  /* 0x000000000000794d */ /* 0x000fea0003800000 */
.L_x_49:
        /* <DEDUP_REMOVED lines=15> */
.L_x_56:


//--------------------- .text._Z24multiply_rgbImage_byMaskPfPhS0_S_S_S_S_S_S_iii --------------------------
	.section	.text._Z24multiply_rgbImage_byMaskPfPhS0_S_S_S_S_S_S_iii,"ax",@progbits
	.align	128
        .global         _Z24multiply_rgbImage_byMaskPfPhS0_S_S_S_S_S_S_iii
        .type           _Z24multiply_rgbImage_byMaskPfPhS0_S_S_S_S_S_S_iii,@function
        .size           _Z24multiply_rgbImage_byMaskPfPhS0_S_S_S_S_S_S_iii,(.L_x_57 - _Z24multiply_rgbImage_byMaskPfPhS0_S_S_S_S_S_S_iii)
        .other          _Z24multiply_rgbImage_byMaskPfPhS0_S_S_S_S_S_S_iii,@"STO_CUDA_ENTRY STV_DEFAULT"
_Z24multiply_rgbImage_byMaskPfPhS0_S_S_S_S_S_S_iii:
.text._Z24multiply_rgbImage_byMaskPfPhS0_S_S_S_S_S_S_iii:
        /* <DEDUP_REMOVED lines=13> */
[----:B------:R-:W0:Y:S01]  /*00d0*/  LDCU.64 UR8, c[0x0][0x388] ;  /* 0x00007100ff0877ac */ /* 0x000e220008000a00 */
[----:B------:R-:W1:Y:S01]  /*00e0*/  LDC.64 R8, c[0x0][0x380] ;  /* 0x0000e000ff087b82 */ /* 0x000e620000000a00 */
[----:B------:R-:W-:Y:S01]  /*00f0*/  IMAD R0, R3, UR6, R0 ;  /* 0x0000000603007c24 */ /* 0x000fe2000f8e0200 */
[----:B------:R-:W2:Y:S04]  /*0100*/  LDCU UR7, c[0x0][0x3d0] ;  /* 0x00007a00ff0777ac */ /* 0x000ea80008000800 */
[----:B------:R-:W-:Y:S01]  /*0110*/  SHF.R.S32.HI R16, RZ, 0x1f, R0 ;  /* 0x0000001fff107819 */ /* 0x000fe20000011400 */
[----:B------:R-:W3:Y:S01]  /*0120*/  LDCU.64 UR4, c[0x0][0x358] ;  /* 0x00006b00ff0477ac */ /* 0x000ee20008000a00 */
[----:B------:R-:W4:Y:S08]  /*0130*/  LDC.64 R10, c[0x0][0x398] ;  /* 0x0000e600ff0a7b82 */ /* 0x000f300000000a00 */
[----:B------:R-:W5:Y:S01]  /*0140*/  LDC.64 R12, c[0x0][0x3a0] ;  /* 0x0000e800ff0c7b82 */ /* 0x000f620000000a00 */
[----:B0-----:R-:W-:-:S04]  /*0150*/  IADD3 R4, P0, PT, R0, UR8, RZ ;  /* 0x0000000800047c10 */ /* 0x001fc8000ff1e0ff */
[----:B------:R-:W-:Y:S01]  /*0160*/  IADD3.X R5, PT, PT, R16, UR9, RZ, P0, !PT ;  /* 0x0000000910057c10 */ /* 0x000fe200087fe4ff */
[C---:B--2---:R-:W-:Y:S01]  /*0170*/  IMAD R3, R0.reuse, UR7, RZ ;  /* 0x0000000700037c24 */ /* 0x044fe2000f8e02ff */
[----:B------:R-:W0:Y:S03]  /*0180*/  LDCU.64 UR8, c[0x0][0x390] ;  /* 0x00007200ff0877ac */ /* 0x000e260008000a00 */
[----:B-1----:R-:W-:Y:S01]  /*0190*/  IMAD.WIDE R8, R3, 0x4, R8 ;  /* 0x0000000403087825 */ /* 0x002fe200078e0208 */
[----:B---3--:R-:W2:Y:S04]  /*01a0*/  LDG.E.U8 R2, desc[UR4][R4.64] ;  /* 0x0000000404027981 */ /* 0x008ea8000c1e1100 */
[----:B------:R-:W3:Y:S01]  /*01b0*/  LDG.E R3, desc[UR4][R8.64] ;  /* 0x0000000408037981 */ /* 0x000ee2000c1e1900 */
[----:B----4-:R-:W-:-:S03]  /*01c0*/  IMAD.WIDE R10, R0, 0x4, R10 ;  /* 0x00000004000a7825 */ /* 0x010fc600078e020a */
[----:B------:R-:W4:Y:S01]  /*01d0*/  LDG.E R6, desc[UR4][R8.64+0x4] ;  /* 0x0000040408067981 */ /* 0x000f22000c1e1900 */
[----:B--2---:R-:W-:-:S05]  /*01e0*/  I2FP.F32.U32 R2, R2 ;  /* 0x0000000200027245 */ /* 0x004fca0000201000 */
[----:B---3--:R-:W-:Y:S02]  /*01f0*/  FMUL R7, R3, R2 ;  /* 0x0000000203077220 */ /* 0x008fe40000400000 */
[----:B------:R0:W2:Y:S04]  /*0200*/  LDG.E R2, desc[UR4][R8.64+0x8] ;  /* 0x0000080408027981 */ /* 0x0000a8000c1e1900 */
[----:B------:R-:W-:Y:S04]  /*0210*/  STG.E desc[UR4][R10.64], R7 ;  /* 0x000000070a007986 */ /* 0x000fe8000c101904 */
[----:B------:R-:W3:Y:S01]  /*0220*/  LDG.E.U8 R14, desc[UR4][R4.64] ;  /* 0x00000004040e7981 */ /* 0x000ee2000c1e1100 */
[----:B-----5:R-:W-:Y:S01]  /*0230*/  IMAD.WIDE R12, R0, 0x4, R12 ;  /* 0x00000004000c7825 */ /* 0x020fe200078e020c */
[----:B---3--:R-:W-:-:S05]  /*0240*/  I2FP.F32.U32 R15, R14 ;  /* 0x0000000e000f7245 */ /* 0x008fca0000201000 */
[----:B----4-:R-:W-:Y:S02]  /*0250*/  FMUL R17, R6, R15 ;  /* 0x0000000f06117220 */ /* 0x010fe40000400000 */
[----:B------:R-:W1:Y:S03]  /*0260*/  LDC.64 R14, c[0x0][0x3a8] ;  /* 0x0000ea00ff0e7b82 */ /* 0x000e660000000a00 */
[----:B------:R3:W-:Y:S04]  /*0270*/  STG.E desc[UR4][R12.64], R17 ;  /* 0x000000110c007986 */ /* 0x0007e8000c101904 */
[----:B------:R-:W4:Y:S01]  /*0280*/  LDG.E.U8 R18, desc[UR4][R4.64] ;  /* 0x0000000404127981 */ /* 0x000f22000c1e1100 */
[----:B0-----:R-:W-:-:S04]  /*0290*/  IADD3 R8, P0, PT, R0, UR8, RZ ;  /* 0x0000000800087c10 */ /* 0x001fc8000ff1e0ff */
[----:B------:R-:W-:Y:S01]  /*02a0*/  IADD3.X R9, PT, PT, R16, UR9, RZ, P0, !PT ;  /* 0x0000000910097c10 */ /* 0x000fe200087fe4ff */
[----:B---3--:R-:W0:Y:S01]  /*02b0*/  LDC.64 R12, c[0x0][0x3b0] ;  /* 0x0000ec00ff0c7b82 */ /* 0x008e220000000a00 */
[----:B-1----:R-:W-:Y:S01]  /*02c0*/  IMAD.WIDE R10, R0, 0x4, R14 ;  /* 0x00000004000a7825 */ /* 0x002fe200078e020e */
[----:B----4-:R-:W-:-:S05]  /*02d0*/  I2FP.F32.U32 R7, R18 ;  /* 0x0000001200077245 */ /* 0x010fca0000201000 */
[----:B--2---:R-:W-:-:S05]  /*02e0*/  FMUL R7, R2, R7 ;  /* 0x0000000702077220 */ /* 0x004fca0000400000 */
[----:B------:R1:W-:Y:S04]  /*02f0*/  STG.E desc[UR4][R10.64], R7 ;  /* 0x000000070a007986 */ /* 0x0003e8000c101904 */
[----:B------:R-:W2:Y:S01]  /*0300*/  LDG.E.U8 R14, desc[UR4][R8.64] ;  /* 0x00000004080e7981 */ /* 0x000ea2000c1e1100 */
[----:B0-----:R-:W-:Y:S02]  /*0310*/  IMAD.WIDE R4, R0, 0x4, R12 ;  /* 0x0000000400047825 */ /* 0x001fe400078e020c */
[----:B------:R-:W0:Y:S01]  /*0320*/  LDC.64 R12, c[0x0][0x3b8] ;  /* 0x0000ee00ff0c7b82 */ /* 0x000e220000000a00 */
[----:B--2---:R-:W-:-:S05]  /*0330*/  I2FP.F32.U32 R14, R14 ;  /* 0x0000000e000e7245 */ /* 0x004fca0000201000 */
[----:B------:R-:W-:-:S05]  /*0340*/  FMUL R3, R3, R14 ;  /* 0x0000000e03037220 */ /* 0x000fca0000400000 */
[----:B------:R-:W-:Y:S04]  /*0350*/  STG.E desc[UR4][R4.64], R3 ;  /* 0x0000000304007986 */ /* 0x000fe8000c101904 */
[----:B------:R-:W2:Y:S01]  /*0360*/  LDG.E.U8 R14, desc[UR4][R8.64] ;  /* 0x00000004080e7981 */ /* 0x000ea2000c1e1100 */
[----:B0-----:R-:W-:Y:S01]  /*0370*/  IMAD.WIDE R12, R0, 0x4, R12 ;  /* 0x00000004000c7825 */ /* 0x001fe200078e020c */
[----:B--2---:R-:W-:-:S05]  /*0380*/  I2FP.F32.U32 R15, R14 ;  /* 0x0000000e000f7245 */ /* 0x004fca0000201000 */
[----:B------:R-:W-:Y:S02]  /*0390*/  FMUL R15, R6, R15 ;  /* 0x0000000f060f7220 */ /* 0x000fe40000400000 */
[----:B-1----:R-:W0:Y:S03]  /*03a0*/  LDC.64 R6, c[0x0][0x3c0] ;  /* 0x0000f000ff067b82 */ /* 0x002e260000000a00 */
[----:B------:R-:W-:Y:S04]  /*03b0*/  STG.E desc[UR4][R12.64], R15 ;  /* 0x0000000f0c007986 */ /* 0x000fe8000c101904 */
[----:B------:R-:W2:Y:S01]  /*03c0*/  LDG.E.U8 R10, desc[UR4][R8.64] ;  /* 0x00000004080a7981 */ /* 0x000ea2000c1e1100 */
[----:B0-----:R-:W-:Y:S01]  /*03d0*/  IMAD.WIDE R6, R0, 0x4, R6 ;  /* 0x0000000400067825 */ /* 0x001fe200078e0206 */
[----:B--2---:R-:W-:-:S05]  /*03e0*/  I2FP.F32.U32 R11, R10 ;  /* 0x0000000a000b7245 */ /* 0x004fca0000201000 */
[----:B------:R-:W-:-:S05]  /*03f0*/  FMUL R11, R2, R11 ;  /* 0x0000000b020b7220 */ /* 0x000fca0000400000 */
[----:B------:R-:W-:Y:S01]  /*0400*/  STG.E desc[UR4][R6.64], R11 ;  /* 0x0000000b06007986 */ /* 0x000fe2000c101904 */
[----:B------:R-:W-:Y:S05]  /*0410*/  EXIT ;  /* 0x000000000000794d */ /* 0x000fea0003800000 */
.L_x_50:
        /* <DEDUP_REMOVED lines=14> */
.L_x_57:


//--------------------- .nv.shared.reserved.0     --------------------------
	.section	.nv.shared.reserved.0,"aw",@nobits
	.weak		__nv_reservedSMEM_offset_0_alias
	.size		__nv_reservedSMEM_offset_0_alias, 0, 64
	.other		__nv_reservedSMEM_offset_0_alias,@"STO_CUDA_RESERVED_SHARED STV_DEFAULT"
__nv_reservedSMEM_offset_0_alias:
	.zero		0
	.zero		64


//--------------------- .nv.global                --------------------------
	.section	.nv.global,"aw",@nobits
.nv.global:
	.type		_ZN34_INTERNAL_5b63fc89_4_k_cu_be664c476thrust24THRUST_300001_SM_1000_NS3seqE,@object
	.size		_ZN34_INTERNAL_5b63fc89_4_k_cu_be664c476thrust24THRUST_300001_SM_1000_NS3seqE,(_ZN34_INTERNAL_5b63fc89_4_k_cu_be664c474cuda3std3__48in_placeE - _ZN34_INTERNAL_5b63fc89_4_k_cu_be664c476thrust24THRUST_300001_SM_1000_NS3seqE)
_ZN34_INTERNAL_5b63fc89_4_k_cu_be664c476thrust24THRUST_300001_SM_1000_NS3seqE:
	.zero		1
	.type		_ZN34_INTERNAL_5b63fc89_4_k_cu_be664c474cuda3std3__48in_placeE,@object
	.size		_ZN34_INTERNAL_5b63fc89_4_k_cu_be664c474cuda3std3__48in_placeE,(_ZN34_INTERNAL_5b63fc89_4_k_cu_be664c474cuda3std6ranges3__45__cpo4sizeE - _ZN34_INTERNAL_5b63fc89_4_k_cu_be664c474cuda3std3__48in_placeE)
_ZN34_INTERNAL_5b63fc89_4_k_cu_be664c474cuda3std3__48in_placeE:
	.zero		1
	.type		_ZN34_INTERNAL_5b63fc89_4_k_cu_be664c474cuda3std6ranges3__45__cpo4sizeE,@object
	.size		_ZN34_INTERNAL_5b63fc89_4_k_cu_be664c474cuda3std6ranges3__45__cpo4sizeE,(_ZN34_INTERNAL_5b63fc89_4_k_cu_be664c476thrust24THRUST_300001_SM_1000_NS12placeholders2_3E - _ZN34_INTERNAL_5b63fc89_4_k_cu_be664c474cuda3std6ranges3__45__cpo4sizeE)
_ZN34_INTERNAL_5b63fc89_4_k_cu_be664c474cuda3std6ranges3__45__cpo4sizeE:
	.zero		1
	.type		_ZN34_INTERNAL_5b63fc89_4_k_cu_be664c476thrust24THRUST_300001_SM_1000_NS12placeholders2_3E,@object
	.size		_ZN34_INTERNAL_5b63fc89_4_k_cu_be664c476thrust24THRUST_300001_SM_1000_NS12placeholders2_3E,(_ZN34_INTERNAL_5b63fc89_4_k_cu_be664c474cuda3std3__45__cpo6cbeginE - _ZN34_INTERNAL_5b63fc89_4_k_cu_be664c476thrust24THRUST_300001_SM_1000_NS12placeholders2_3E)
_ZN34_INTERNAL_5b63fc89_4_k_cu_be664c476thrust24THRUST_300001_SM_1000_NS12placeholders2_3E:
	.zero		1
	.type		_ZN34_INTERNAL_5b63fc89_4_k_cu_be664c474cuda3std3__45__cpo6cbeginE,@object
	.size		_ZN34_INTERNAL_5b63fc89_4_k_cu_be664c474cuda3std3__45__cpo6cbeginE,(_ZN34_INTERNAL_5b63fc89_4_k_cu_be664c474cuda3std6ranges3__45__cpo6cbeginE - _ZN34_INTERNAL_5b63fc89_4_k_cu_be664c474cuda3std3__45__cpo6cbeginE)
_ZN34_INTERNAL_5b63fc89_4_k_cu_be664c474cuda3std3__45__cpo6cbeginE:
	.zero		1
	.type		_ZN34_INTERNAL_5b63fc89_4_k_cu_be664c474cuda3std6ranges3__45__cpo6cbeginE,@object
	.size		_ZN34_INTERNAL_5b63fc89_4_k_cu_be664c474cuda3std6ranges3__45__cpo6cbeginE,(_ZN34_INTERNAL_5b63fc89_4_k_cu_be664c476thrust24THRUST_300001_SM_1000_NS12placeholders2_7E - _ZN34_INTERNAL_5b63fc89_4_k_cu_be664c474cuda3std6ranges3__45__cpo6cbeginE)
_ZN34_INTERNAL_5b63fc89_4_k_cu_be664c474cuda3std6ranges3__45__cpo6cbeginE:
	.zero		1
	.type		_ZN34_INTERNAL_5b63fc89_4_k_cu_be664c476thrust24THRUST_300001_SM_1000_NS12placeholders2_7E,@object
	.size		_ZN34_INTERNAL_5b63fc89_4_k_cu_be664c476thrust24THRUST_300001_SM_1000_NS12placeholders2_7E,(_ZN34_INTERNAL_5b63fc89_4_k_cu_be664c474cuda3std3__45__cpo7crbeginE - _ZN34_INTERNAL_5b63fc89_4_k_cu_be664c476thrust24THRUST_300001_SM_1000_NS12placeholders2_7E)
_ZN34_INTERNAL_5b63fc89_4_k_cu_be664c476thrust24THRUST_300001_SM_1000_NS12placeholders2_7E:
	.zero		1
	.type		_ZN34_INTERNAL_5b63fc89_4_k_cu_be664c474cuda3std3__45__cpo7crbeginE,@object
	.size		_ZN34_INTERNAL_5b63fc89_4_k_cu_be664c474cuda3std3__45__cpo7crbeginE,(_ZN34_INTERNAL_5b63fc89_4_k_cu_be664c474cuda3std6ranges3__45__cpo4nextE - _ZN34_INTERNAL_5b63fc89_4_k_cu_be664c474cuda3std3__45__cpo7crbeginE)
_ZN34_INTERNAL_5b63fc89_4_k_cu_be664c474cuda3std3__45__cpo7crbeginE:
	.zero		1
	.type		_ZN34_INTERNAL_5b63fc89_4_k_cu_be664c474cuda3std6ranges3__45__cpo4nextE,@object
	.size		_ZN34_INTERNAL_5b63fc89_4_k_cu_be664c474cuda3std6ranges3__45__cpo4nextE,(_ZN34_INTERNAL_5b63fc89_4_k_cu_be664c474cuda3std6ranges3__45__cpo4swapE - _ZN34_INTERNAL_5b63fc89_4_k_cu_be664c474cuda3std6ranges3__45__cpo4nextE)
_ZN34_INTERNAL_5b63fc89_4_k_cu_be664c474cuda3std6ranges3__45__cpo4nextE:
	.zero		1
	.type		_ZN34_INTERNAL_5b63fc89_4_k_cu_be664c474cuda3std6ranges3__45__cpo4swapE,@object
	.size		_ZN34_INTERNAL_5b63fc89_4_k_cu_be664c474cuda3std6ranges3__45__cpo4swapE,(_ZN34_INTERNAL_5b63fc89_4_k_cu_be664c476thrust24THRUST_300001_SM_1000_NS8cuda_cub10par_nosyncE - _ZN34_INTERNAL_5b63fc89_4_k_cu_be664c474cuda3std6ranges3__45__cpo4swapE)
_ZN34_INTERNAL_5b63fc89_4_k_cu_be664c474cuda3std6ranges3__45__cpo4swapE:
	.zero		1
	.type		_ZN34_INTERNAL_5b63fc89_4_k_cu_be664c476thrust24THRUST_300001_SM_1000_NS8cuda_cub10par_nosyncE,@object
	.size		_ZN34_INTERNAL_5b63fc89_4_k_cu_be664c476thrust24THRUST_300001_SM_1000_NS8cuda_cub10par_nosyncE,(_ZN34_INTERNAL_5b63fc89_4_k_cu_be664c476thrust24THRUST_300001_SM_1000_NS12placeholders2_9E - _ZN34_INTERNAL_5b63fc89_4_k_cu_be664c476thrust24THRUST_300001_SM_1000_NS8cuda_cub10par_nosyncE)
_ZN34_INTERNAL_5b63fc89_4_k_cu_be664c476thrust24THRUST_300001_SM_1000_NS8cuda_cub10par_nosyncE:
	.zero		1
	.type		_ZN34_INTERNAL_5b63fc89_4_k_cu_be664c476thrust24THRUST_300001_SM_1000_NS12placeholders2_9E,@object
	.size		_ZN34_INTERNAL_5b63fc89_4_k_cu_be664c476thrust24THRUST_300001_SM_1000_NS12placeholders2_9E,(_ZN34_INTERNAL_5b63fc89_4_k_cu_be664c474cuda3std3__436_GLOBAL__N__5b63fc89_4_k_cu_be664c476ignoreE - _ZN34_INTERNAL_5b63fc89_4_k_cu_be664c476thrust24THRUST_300001_SM_1000_NS12placeholders2_9E)
_ZN34_INTERNAL_5b63fc89_4_k_cu_be664c476thrust24THRUST_300001_SM_1000_NS12placeholders2_9E:
	.zero		1
	.type		_ZN34_INTERNAL_5b63fc89_4_k_cu_be664c474cuda3std3__436_GLOBAL__N__5b63fc89_4_k_cu_be664c476ignoreE,@object
	.size		_ZN34_INTERNAL_5b63fc89_4_k_cu_be664c474cuda3std3__436_GLOBAL__N__5b63fc89_4_k_cu_be664c476ignoreE,(_ZN34_INTERNAL_5b63fc89_4_k_cu_be664c474cuda3std6ranges3__45__cpo4dataE - _ZN34_INTERNAL_5b63fc89_4_k_cu_be664c474cuda3std3__436_GLOBAL__N__5b63fc89_4_k_cu_be664c476ignoreE)
_ZN34_INTERNAL_5b63fc89_4_k_cu_be664c474cuda3std3__436_GLOBAL__N__5b63fc89_4_k_cu_be664c476ignoreE:
	.zero		1
	.type		_ZN34_INTERNAL_5b63fc89_4_k_cu_be664c474cuda3std6ranges3__45__cpo4dataE,@object
	.size		_ZN34_INTERNAL_5b63fc89_4_k_cu_be664c474cuda3std6ranges3__45__cpo4dataE,(_ZN34_INTERNAL_5b63fc89_4_k_cu_be664c476thrust24THRUST_300001_SM_1000_NS12placeholders2_1E - _ZN34_INTERNAL_5b63fc89_4_k_cu_be664c474cuda3std6ranges3__45__cpo4dataE)
_ZN34_INTERNAL_5b63fc89_4_k_cu_be664c474cuda3std6ranges3__45__cpo4dataE:
	.zero		1
	.type		_ZN34_INTERNAL_5b63fc89_4_k_cu_be664c476thrust24THRUST_300001_SM_1000_NS12placeholders2_1E,@object
	.size		_ZN34_INTERNAL_5b63fc89_4_k_cu_be664c476thrust24THRUST_300001_SM_1000_NS12placeholders2_1E,(_ZN34_INTERNAL_5b63fc89_4_k_cu_be664c474cuda3std3__45__cpo5beginE - _ZN34_INTERNAL_5b63fc89_4_k_cu_be664c476thrust24THRUST_300001_SM_1000_NS12placeholders2_1E)
_ZN34_INTERNAL_5b63fc89_4_k_cu_be664c476thrust24THRUST_300001_SM_1000_NS12placeholders2_1E:
	.zero		1
	.type		_ZN34_INTERNAL_5b63fc89_4_k_cu_be664c474cuda3std3__45__cpo5beginE,@object
	.size		_ZN34_INTERNAL_5b63fc89_4_k_cu_be664c474cuda3std3__45__cpo5beginE,(_ZN34_INTERNAL_5b63fc89_4_k_cu_be664c474cuda3std6ranges3__45__cpo5beginE - _ZN34_INTERNAL_5b63fc89_4_k_cu_be664c474cuda3std3__45__cpo5beginE)
_ZN34_INTERNAL_5b63fc89_4_k_cu_be664c474cuda3std3__45__cpo5beginE:
	.zero		1
	.type		_ZN34_INTERNAL_5b63fc89_4_k_cu_be664c474cuda3std6ranges3__45__cpo5beginE,@object
	.size		_ZN34_INTERNAL_5b63fc89_4_k_cu_be664c474cuda3std6ranges3__45__cpo5beginE,(_ZN34_INTERNAL_5b63fc89_4_k_cu_be664c476thrust24THRUST_300001_SM_1000_NS12placeholders2_5E - _ZN34_INTERNAL_5b63fc89_4_k_cu_be664c474cuda3std6ranges3__45__cpo5beginE)
_ZN34_INTERNAL_5b63fc89_4_k_cu_be664c474cuda3std6ranges3__45__cpo5beginE:
	.zero		1
	.type		_ZN34_INTERNAL_5b63fc89_4_k_cu_be664c476thrust24THRUST_300001_SM_1000_NS12placeholders2_5E,@object
	.size		_ZN34_INTERNAL_5b63fc89_4_k_cu_be664c476thrust24THRUST_300001_SM_1000_NS12placeholders2_5E,(_ZN34_INTERNAL_5b63fc89_4_k_cu_be664c474cuda3std3__45__cpo6rbeginE - _ZN34_INTERNAL_5b63fc89_4_k_cu_be664c476thrust24THRUST_300001_SM_1000_NS12placeholders2_5E)
_ZN34_INTERNAL_5b63fc89_4_k_cu_be664c476thrust24THRUST_300001_SM_1000_NS12placeholders2_5E:
	.zero		1
	.type		_ZN34_INTERNAL_5b63fc89_4_k_cu_be664c474cuda3std3__45__cpo6rbeginE,@object
	.size		_ZN34_INTERNAL_5b63fc89_4_k_cu_be664c474cuda3std3__45__cpo6rbeginE,(_ZN34_INTERNAL_5b63fc89_4_k_cu_be664c474cuda3std6ranges3__45__cpo7advanceE - _ZN34_INTERNAL_5b63fc89_4_k_cu_be664c474cuda3std3__45__cpo6rbeginE)
_ZN34_INTERNAL_5b63fc89_4_k_cu_be664c474cuda3std3__45__cpo6rbeginE:
	.zero		1
	.type		_ZN34_INTERNAL_5b63fc89_4_k_cu_be664c474cuda3std6ranges3__45__cpo7advanceE,@object
	.size		_ZN34_INTERNAL_5b63fc89_4_k_cu_be664c474cuda3std6ranges3__45__cpo7advanceE,(_ZN34_INTERNAL_5b63fc89_4_k_cu_be664c474cuda3std3__47nulloptE - _ZN34_INTERNAL_5b63fc89_4_k_cu_be664c474cuda3std6ranges3__45__cpo7advanceE)
_ZN34_INTERNAL_5b63fc89_4_k_cu_be664c474cuda3std6ranges3__45__cpo7advanceE:
	.zero		1
	.type		_ZN34_INTERNAL_5b63fc89_4_k_cu_be664c474cuda3std3__47nulloptE,@object
	.size		_ZN34_INTERNAL_5b63fc89_4_k_cu_be664c474cuda3std3__47nulloptE,(_ZN34_INTERNAL_5b63fc89_4_k_cu_be664c474cuda3std6ranges3__45__cpo8distanceE - _ZN34_INTERNAL_5b63fc89_4_k_cu_be664c474cuda3std3__47nulloptE)
_ZN34_INTERNAL_5b63fc89_4_k_cu_be664c474cuda3std3__47nulloptE:
	.zero		1
	.type		_ZN34_INTERNAL_5b63fc89_4_k_cu_be664c474cuda3std6ranges3__45__cpo8distanceE,@object
	.size		_ZN34_INTERNAL_5b63fc89_4_k_cu_be664c474cuda3std6ranges3__45__cpo8distanceE,(_ZN34_INTERNAL_5b63fc89_4_k_cu_be664c476thrust24THRUST_300001_SM_1000_NS12placeholders3_10E - _ZN34_INTERNAL_5b63fc89_4_k_cu_be664c474cuda3std6ranges3__45__cpo8distanceE)
_ZN34_INTERNAL_5b63fc89_4_k_cu_be664c474cuda3std6ranges3__45__cpo8distanceE:
	.zero		1
	.type		_ZN34_INTERNAL_5b63fc89_4_k_cu_be664c476thrust24THRUST_300001_SM_1000_NS12placeholders3_10E,@object
	.size		_ZN34_INTERNAL_5b63fc89_4_k_cu_be664c476thrust24THRUST_300001_SM_1000_NS12placeholders3_10E,(_ZN34_INTERNAL_5b63fc89_4_k_cu_be664c474cuda3std3__419piecewise_constructE - _ZN34_INTERNAL_5b63fc89_4_k_cu_be664c476thrust24THRUST_300001_SM_1000_NS12placeholders3_10E)
_ZN34_INTERNAL_5b63fc89_4_k_cu_be664c476thrust24THRUST_300001_SM_1000_NS12placeholders3_10E:
	.zero		1
	.type		_ZN34_INTERNAL_5b63fc89_4_k_cu_be664c474cuda3std3__419piecewise_constructE,@object
	.size		_ZN34_INTERNAL_5b63fc89_4_k_cu_be664c474cuda3std3__419piecewise_constructE,(_ZN34_INTERNAL_5b63fc89_4_k_cu_be664c474cuda3std6ranges3__45__cpo5cdataE - _ZN34_INTERNAL_5b63fc89_4_k_cu_be664c474cuda3std3__419piecewise_constructE)
_ZN34_INTERNAL_5b63fc89_4_k_cu_be664c474cuda3std3__419piecewise_constructE:
	.zero		1
	.type		_ZN34_INTERNAL_5b63fc89_4_k_cu_be664c474cuda3std6ranges3__45__cpo5cdataE,@object
	.size		_ZN34_INTERNAL_5b63fc89_4_k_cu_be664c474cuda3std6ranges3__45__cpo5cdataE,(_ZN34_INTERNAL_5b63fc89_4_k_cu_be664c476thrust24THRUST_300001_SM_1000_NS12placeholders2_2E - _ZN34_INTERNAL_5b63fc89_4_k_cu_be664c474cuda3std6ranges3__45__cpo5cdataE)
_ZN34_INTERNAL_5b63fc89_4_k_cu_be664c474cuda3std6ranges3__45__cpo5cdataE:
	.zero		1
	.type		_ZN34_INTERNAL_5b63fc89_4_k_cu_be664c476thrust24THRUST_300001_SM_1000_NS12placeholders2_2E,@object
	.size		_ZN34_INTERNAL_5b63fc89_4_k_cu_be664c476thrust24THRUST_300001_SM_1000_NS12placeholders2_2E,(_ZN34_INTERNAL_5b63fc89_4_k_cu_be664c474cuda3std3__45__cpo3endE - _ZN34_INTERNAL_5b63fc89_4_k_cu_be664c476thrust24THRUST_300001_SM_1000_NS12placeholders2_2E)
_ZN34_INTERNAL_5b63fc89_4_k_cu_be664c476thrust24THRUST_300001_SM_1000_NS12placeholders2_2E:
	.zero		1
	.type		_ZN34_INTERNAL_5b63fc89_4_k_cu_be664c474cuda3std3__45__cpo3endE,@object
	.size		_ZN34_INTERNAL_5b63fc89_4_k_cu_be664c474cuda3std3__45__cpo3endE,(_ZN34_INTERNAL_5b63fc89_4_k_cu_be664c474cuda3std6ranges3__45__cpo3endE - _ZN34_INTERNAL_5b63fc89_4_k_cu_be664c474cuda3std3__45__cpo3endE)
_ZN34_INTERNAL_5b63fc89_4_k_cu_be664c474cuda3std3__45__cpo3endE:
	.zero		1
	.type		_ZN34_INTERNAL_5b63fc89_4_k_cu_be664c474cuda3std6ranges3__45__cpo3endE,@object
	.size		_ZN34_INTERNAL_5b63fc89_4_k_cu_be664c474cuda3std6ranges3__45__cpo3endE,(_ZN34_INTERNAL_5b63fc89_4_k_cu_be664c476thrust24THRUST_300001_SM_1000_NS12placeholders2_6E - _ZN34_INTERNAL_5b63fc89_4_k_cu_be664c474cuda3std6ranges3__45__cpo3endE)
_ZN34_INTERNAL_5b63fc89_4_k_cu_be664c474cuda3std6ranges3__45__cpo3endE:
	.zero		1
	.type		_ZN34_INTERNAL_5b63fc89_4_k_cu_be664c476thrust24THRUST_300001_SM_1000_NS12placeholders2_6E,@object
	.size		_ZN34_INTERNAL_5b63fc89_4_k_cu_be664c476thrust24THRUST_300001_SM_1000_NS12placeholders2_6E,(_ZN34_INTERNAL_5b63fc89_4_k_cu_be664c474cuda3std3__45__cpo4rendE - _ZN34_INTERNAL_5b63fc89_4_k_cu_be664c476thrust24THRUST_300001_SM_1000_NS12placeholders2_6E)
_ZN34_INTERNAL_5b63fc89_4_k_cu_be664c476thrust24THRUST_300001_SM_1000_NS12placeholders2_6E:
	.zero		1
	.type		_ZN34_INTERNAL_5b63fc89_4_k_cu_be664c474cuda3std3__45__cpo4rendE,@object
	.size		_ZN34_INTERNAL_5b63fc89_4_k_cu_be664c474cuda3std3__45__cpo4rendE,(_ZN34_INTERNAL_5b63fc89_4_k_cu_be664c474cuda3std6ranges3__45__cpo9iter_swapE - _ZN34_INTERNAL_5b63fc89_4_k_cu_be664c474cuda3std3__45__cpo4rendE)
_ZN34_INTERNAL_5b63fc89_4_k_cu_be664c474cuda3std3__45__cpo4rendE:
	.zero		1
	.type		_ZN34_INTERNAL_5b63fc89_4_k_cu_be664c474cuda3std6ranges3__45__cpo9iter_swapE,@object
	.size		_ZN34_INTERNAL_5b63fc89_4_k_cu_be664c474cuda3std6ranges3__45__cpo9iter_swapE,(_ZN34_INTERNAL_5b63fc89_4_k_cu_be664c474cuda3std3__48unexpectE - _ZN34_INTERNAL_5b63fc89_4_k_cu_be664c474cuda3std6ranges3__45__cpo9iter_swapE)
_ZN34_INTERNAL_5b63fc89_4_k_cu_be664c474cuda3std6ranges3__45__cpo9iter_swapE:
	.zero		1
	.type		_ZN34_INTERNAL_5b63fc89_4_k_cu_be664c474cuda3std3__48unexpectE,@object
	.size		_ZN34_INTERNAL_5b63fc89_4_k_cu_be664c474cuda3std3__48unexpectE,(_ZN34_INTERNAL_5b63fc89_4_k_cu_be664c476thrust24THRUST_300001_SM_1000_NS8cuda_cub3parE - _ZN34_INTERNAL_5b63fc89_4_k_cu_be664c474cuda3std3__48unexpectE)
_ZN34_INTERNAL_5b63fc89_4_k_cu_be664c474cuda3std3__48unexpectE:
	.zero		1
	.type		_ZN34_INTERNAL_5b63fc89_4_k_cu_be664c476thrust24THRUST_300001_SM_1000_NS8cuda_cub3parE,@object
	.size		_ZN34_INTERNAL_5b63fc89_4_k_cu_be664c476thrust24THRUST_300001_SM_1000_NS8cuda_cub3parE,(_ZN34_INTERNAL_5b63fc89_4_k_cu_be664c476thrust24THRUST_300001_SM_1000_NS12placeholders2_4E - _ZN34_INTERNAL_5b63fc89_4_k_cu_be664c476thrust24THRUST_300001_SM_1000_NS8cuda_cub3parE)
_ZN34_INTERNAL_5b63fc89_4_k_cu_be664c476thrust24THRUST_300001_SM_1000_NS8cuda_cub3parE:
	.zero		1
	.type		_ZN34_INTERNAL_5b63fc89_4_k_cu_be664c476thrust24THRUST_300001_SM_1000_NS12placeholders2_4E,@object
	.size		_ZN34_INTERNAL_5b63fc89_4_k_cu_be664c476thrust24THRUST_300001_SM_1000_NS12placeholders2_4E,(_ZN34_INTERNAL_5b63fc89_4_k_cu_be664c474cuda3std3__45__cpo4cendE - _ZN34_INTERNAL_5b63fc89_4_k_cu_be664c476thrust24THRUST_300001_SM_1000_NS12placeholders2_4E)
_ZN34_INTERNAL_5b63fc89_4_k_cu_be664c476thrust24THRUST_300001_SM_1000_NS12placeholders2_4E:
	.zero		1
	.type		_ZN34_INTERNAL_5b63fc89_4_k_cu_be664c474cuda3std3__45__cpo4cendE,@object
	.size		_ZN34_INTERNAL_5b63fc89_4_k_cu_be664c474cuda3std3__45__cpo4cendE,(_ZN34_INTERNAL_5b63fc89_4_k_cu_be664c474cuda3std6ranges3__45__cpo4cendE - _ZN34_INTERNAL_5b63fc89_4_k_cu_be664c474cuda3std3__45__cpo4cendE)
_ZN34_INTERNAL_5b63fc89_4_k_cu_be664c474cuda3std3__45__cpo4cendE:
	.zero		1
	.type		_ZN34_INTERNAL_5b63fc89_4_k_cu_be664c474cuda3std6ranges3__45__cpo4cendE,@object
	.size		_ZN34_INTERNAL_5b63fc89_4_k_cu_be664c474cuda3std6ranges3__45__cpo4cendE,(_ZN34_INTERNAL_5b63fc89_4_k_cu_be664c474cuda3std3__420unreachable_sentinelE - _ZN34_INTERNAL_5b63fc89_4_k_cu_be664c474cuda3std6ranges3__45__cpo4cendE)
_ZN34_INTERNAL_5b63fc89_4_k_cu_be664c474cuda3std6ranges3__45__cpo4cendE:
	.zero		1
	.type		_ZN34_INTERNAL_5b63fc89_4_k_cu_be664c474cuda3std3__420unreachable_sentinelE,@object
	.size		_ZN34_INTERNAL_5b63fc89_4_k_cu_be664c474cuda3std3__420unreachable_sentinelE,(_ZN34_INTERNAL_5b63fc89_4_k_cu_be664c474cuda3std6ranges3__45__cpo5ssizeE - _ZN34_INTERNAL_5b63fc89_4_k_cu_be664c474cuda3std3__420unreachable_sentinelE)
_ZN34_INTERNAL_5b63fc89_4_k_cu_be664c474cuda3std3__420unreachable_sentinelE:
	.zero		1
	.type		_ZN34_INTERNAL_5b63fc89_4_k_cu_be664c474cuda3std6ranges3__45__cpo5ssizeE,@object
	.size		_ZN34_INTERNAL_5b63fc89_4_k_cu_be664c474cuda3std6ranges3__45__cpo5ssizeE,(_ZN34_INTERNAL_5b63fc89_4_k_cu_be664c476thrust24THRUST_300001_SM_1000_NS12placeholders2_8E - _ZN34_INTERNAL_5b63fc89_4_k_cu_be664c474cuda3std6ranges3__45__cpo5ssizeE)
_ZN34_INTERNAL_5b63fc89_4_k_cu_be664c474cuda3std6ranges3__45__cpo5ssizeE:
	.zero		1
	.type		_ZN34_INTERNAL_5b63fc89_4_k_cu_be664c476thrust24THRUST_300001_SM_1000_NS12placeholders2_8E,@object
	.size		_ZN34_INTERNAL_5b63fc89_4_k_cu_be664c476thrust24THRUST_300001_SM_1000_NS12placeholders2_8E,(_ZN34_INTERNAL_5b63fc89_4_k_cu_be664c474cuda3std3__45__cpo5crendE - _ZN34_INTERNAL_5b63fc89_4_k_cu_be664c476thrust24THRUST_300001_SM_1000_NS12placeholders2_8E)
_ZN34_INTERNAL_5b63fc89_4_k_cu_be664c476thrust24THRUST_300001_SM_1000_NS12placeholders2_8E:
	.zero		1
	.type		_ZN34_INTERNAL_5b63fc89_4_k_cu_be664c474cuda3std3__45__cpo5crendE,@object
	.size		_ZN34_INTERNAL_5b63fc89_4_k_cu_be664c474cuda3std3__45__cpo5crendE,(_ZN34_INTERNAL_5b63fc89_4_k_cu_be664c474cuda3std6ranges3__45__cpo4prevE - _ZN34_INTERNAL_5b63fc89_4_k_cu_be664c474cuda3std3__45__cpo5crendE)
_ZN34_INTERNAL_5b63fc89_4_k_cu_be664c474cuda3std3__45__cpo5crendE:
	.zero		1
	.type		_ZN34_INTERNAL_5b63fc89_4_k_cu_be664c474cuda3std6ranges3__45__cpo4prevE,@object
	.size		_ZN34_INTERNAL_5b63fc89_4_k_cu_be664c474cuda3std6ranges3__45__cpo4prevE,(_ZN34_INTERNAL_5b63fc89_4_k_cu_be664c474cuda3std6ranges3__45__cpo9iter_moveE - _ZN34_INTERNAL_5b63fc89_4_k_cu_be664c474cuda3std6ranges3__45__cpo4prevE)
_ZN34_INTERNAL_5b63fc89_4_k_cu_be664c474cuda3std6ranges3__45__cpo4prevE:
	.zero		1
	.type		_ZN34_INTERNAL_5b63fc89_4_k_cu_be664c474cuda3std6ranges3__45__cpo9iter_moveE,@object
	.size		_ZN34_INTERNAL_5b63fc89_4_k_cu_be664c474cuda3std6ranges3__45__cpo9iter_moveE,(_ZN34_INTERNAL_5b63fc89_4_k_cu_be664c476thrust24THRUST_300001_SM_1000_NS6system6detail10sequential3seqE - _ZN34_INTERNAL_5b63fc89_4_k_cu_be664c474cuda3std6ranges3__45__cpo9iter_moveE)
_ZN34_INTERNAL_5b63fc89_4_k_cu_be664c474cuda3std6ranges3__45__cpo9iter_moveE:
	.zero		1
	.type		_ZN34_INTERNAL_5b63fc89_4_k_cu_be664c476thrust24THRUST_300001_SM_1000_NS6system6detail10sequential3seqE,@object
	.size		_ZN34_INTERNAL_5b63fc89_4_k_cu_be664c476thrust24THRUST_300001_SM_1000_NS6system6detail10sequential3seqE,(.L_31 - _ZN34_INTERNAL_5b63fc89_4_k_cu_be664c476thrust24THRUST_300001_SM_1000_NS6system6detail10sequential3seqE)
_ZN34_INTERNAL_5b63fc89_4_k_cu_be664c476thrust24THRUST_300001_SM_1000_NS6system6detail10sequential3seqE:
	.zero		1
.L_31:


//--------------------- .nv.constant0._ZN3cub18CUB_300001_SM_10006detail11EmptyKernelIvEEvv --------------------------
	.section	.nv.constant0._ZN3cub18CUB_300001_SM_10006detail11EmptyKernelIvEEvv,"a",@progbits
	.sectionflags	@""
	.align	4
.nv.constant0._ZN3cub18CUB_300001_SM_10006detail11EmptyKernelIvEEvv:
	.zero		896


//--------------------- .nv.constant0._Z31calculate_final_image_optimisedfffPfS_S_iii --------------------------
	.section	.nv.constant0._Z31calculate_final_image_optimisedfffPfS_S_iii,"a",@progbits
	.sectionflags	@""
	.align	4
.nv.constant0._Z31calculate_final_image_optimisedfffPfS_S_iii:
	.zero		948


//--------------------- .nv.constant0._Z21calculate_final_imagePfS_S_S_S_S_S_S_S_S_S_iii --------------------------
	.section	.nv.constant0._Z21calculate_final_imagePfS_S_S_S_S_S_S_S_S_S_iii,"a",@progbits
	.sectionflags	@""
	.align	4
.nv.constant0._Z21calculate_final_imagePfS_S_S_S_S_S_S_S_S_S_iii:
	.zero		996


//--------------------- .nv.constant0._Z24multiply_rgbImage_byMaskPfS_S_S_S_S_S_S_S_iii --------------------------
	.section	.nv.constant0._Z24multiply_rgbImage_byMaskPfS_S_S_S_S_S_S_S_iii,"a",@progbits
	.sectionflags	@""
	.align	4
.nv.constant0._Z24multiply_rgbImage_byMaskPfS_S_S_S_S_S_S_S_iii:
	.zero		980


//--------------------- .nv.constant0._Z24multiply_rgbImage_byMaskPfPhS0_S_S_S_S_S_S_iii --------------------------
	.section	.nv.constant0._Z24multiply_rgbImage_byMaskPfPhS0_S_S_S_S_S_S_iii,"a",@progbits
	.sectionflags	@""
	.align	4
.nv.constant0._Z24multiply_rgbImage_byMaskPfPhS0_S_S_S_S_S_S_iii:
	.zero		980


//--------------------- SYMBOLS --------------------------

	.type		.nv.reservedSmem.offset0,@object
	.size		.nv.reservedSmem.offset0,0x4
